def attn_fwd(
    Q,
    K,
    V,
    Out,
    Lse,
    sm_scale,
    stride_qz,
    stride_qh,
    stride_qm,
    stride_qk,
    stride_kz,
    stride_kh,
    stride_kn,
    stride_kk,
    stride_vz,
    stride_vh,
    stride_vn,
    stride_vk,
    stride_oz,
    stride_oh,
    stride_om,
    stride_ok,
    seqlen_q,
    seqlen_k,
    BLOCK_M: tl.constexpr,
    BLOCK_N: tl.constexpr,
    HEAD_DIM: tl.constexpr,
    CAUSAL: tl.constexpr,
):
    start_m = tl.program_id(0)
    off_hz = tl.program_id(1)
    q_off = off_hz * stride_qh
    k_off = off_hz * stride_kh
    v_off = off_hz * stride_vh
    offs_m = start_m * BLOCK_M + tl.arange(0, BLOCK_M)
    offs_d = tl.arange(0, HEAD_DIM)
    offs_n = tl.arange(0, BLOCK_N)
    q_ptrs = Q + q_off + offs_m[:, None] * stride_qm + offs_d[None, :] * stride_qk
    k_ptrs = K + k_off + offs_d[:, None] * stride_kk + offs_n[None, :] * stride_kn
    v_ptrs = V + v_off + offs_n[:, None] * stride_vn + offs_d[None, :] * stride_vk
    m_i = tl.full([BLOCK_M], float("-inf"), dtype=tl.float32)
    l_i = tl.zeros([BLOCK_M], dtype=tl.float32) + 1.0
    acc = tl.zeros([BLOCK_M, HEAD_DIM], dtype=tl.float32)
    q = tl.load(q_ptrs)
    acc, l_i, m_i = _attn_fwd_inner(
        acc,
        l_i,
        m_i,
        q,
        k_ptrs,
        v_ptrs,
        sm_scale,
        stride_kn,
        stride_vn,
        start_m,
        seqlen_k,
        BLOCK_M,
        BLOCK_N,
        HEAD_DIM,
        CAUSAL,
    )
    acc = acc / l_i[:, None]
    lse = m_i + tl.math.log2(l_i) / 1.4426950408889634
    o_ptrs = (
        Out
        + off_hz * stride_oh
        + offs_m[:, None] * stride_om
        + offs_d[None, :] * stride_ok
    )
    tl.store(o_ptrs, acc.to(Out.dtype.element_ty))
    tl.store(Lse + off_hz * seqlen_q + offs_m, lse)

# config = {"BLOCK_M": 32, "BLOCK_N": 32, "HEAD_DIM": 128, "arch": "sm_90", "causal": false, "dtype": "fp16", "num_stages": 2, "num_warps": 8}
# arch = sm_90


// ===== COMPILED SASS (sm_90a) =====

	.target	sm_90a

	.elftype	@"ET_EXEC"


//--------------------- .note.nv.tkinfo           --------------------------
	.section	.note.nv.tkinfo,"",@"SHT_NOTE"
	.sectionflags	@"SHF_NOTE_NV_TKINFO"
	.tkinfo
        /*0018*/ 	.word	0x00000002
        /*0030*/ 	.string	""
        /*0030*/ 	.string	"ptxas"
        /*0030*/ 	.string	"Cuda compilation tools, release 13.0, V13.0.88"
        /*0030*/ 	.string	"Build cuda_13.0.r13.0/compiler.36424714_0"
        /*0030*/ 	.string	"-v  -suppress-debug-info  -lineinfo  -arch sm_90a "



//--------------------- .note.nv.cuinfo           --------------------------
	.section	.note.nv.cuinfo,"",@"SHT_NOTE"
	.sectionflags	@"SHF_NOTE_NV_CUINFO"
        /*0018*/ 	.short	0x0002
        /*001a*/ 	.short	0x005a
        /*001c*/ 	.short	0x0082
	.zero		2


//--------------------- .nv.info                  --------------------------
	.section	.nv.info,"",@"SHT_CUDA_INFO"
	.align	4


	//----- nvinfo : EIATTR_REGCOUNT
	.align		4
        /*0000*/ 	.byte	0x04, 0x2f
        /*0002*/ 	.short	(.L_2 - .L_1)
	.align		4
.L_1:
        /*0004*/ 	.word	index@(attn_fwd)
        /*0008*/ 	.word	0x000000b1


	//----- nvinfo : EIATTR_FRAME_SIZE
	.align		4
.L_2:
        /*000c*/ 	.byte	0x04, 0x11
        /*000e*/ 	.short	(.L_4 - .L_3)
	.align		4
.L_3:
        /*0010*/ 	.word	index@(attn_fwd)
        /*0014*/ 	.word	0x00000000


	//----- nvinfo : EIATTR_MIN_STACK_SIZE
	.align		4
.L_4:
        /*0018*/ 	.byte	0x04, 0x12
        /*001a*/ 	.short	(.L_6 - .L_5)
	.align		4
.L_5:
        /*001c*/ 	.word	index@(attn_fwd)
        /*0020*/ 	.word	0x00000000
.L_6:


//--------------------- .nv.compat                --------------------------
	.section	.nv.compat,"",@"SHT_CUDA_COMPAT_INFO"
	.align	4
        /*0000*/ 	.byte	0x02, 0x09, 0x01, 0x00, 0x02, 0x02, 0x01, 0x00, 0x02, 0x05, 0x05, 0x00, 0x03, 0x07, 0x01, 0x01
        /*0010*/ 	.byte	0x02, 0x03, 0x00, 0x00, 0x02, 0x06, 0x01, 0x00, 0x04, 0x0b, 0x08, 0x00, 0x00, 0x00, 0x00, 0x00
        /*0020*/ 	.byte	0x00, 0x00, 0x00, 0x00


//--------------------- .nv.info.attn_fwd         --------------------------
	.section	.nv.info.attn_fwd,"",@"SHT_CUDA_INFO"
	.sectionflags	@""
	.align	4


	//----- nvinfo : EIATTR_CUDA_API_VERSION
	.align		4
        /*0000*/ 	.byte	0x04, 0x37
        /*0002*/ 	.short	(.L_8 - .L_7)
.L_7:
        /*0004*/ 	.word	0x00000082


	//----- nvinfo : EIATTR_KPARAM_INFO
	.align		4
.L_8:
        /*0008*/ 	.byte	0x04, 0x17
        /*000a*/ 	.short	(.L_10 - .L_9)
.L_9:
        /*000c*/ 	.word	0x00000000
        /*0010*/ 	.short	0x0019
        /*0012*/ 	.short	0x0080
        /*0014*/ 	.byte	0x00, 0xf4, 0x21, 0x00


	//----- nvinfo : EIATTR_KPARAM_INFO
	.align		4
.L_10:
        /*0018*/ 	.byte	0x04, 0x17
        /*001a*/ 	.short	(.L_12 - .L_11)
.L_11:
        /*001c*/ 	.word	0x00000000
        /*0020*/ 	.short	0x0018
        /*0022*/ 	.short	0x0078
        /*0024*/ 	.byte	0x00, 0xf4, 0x21, 0x00


	//----- nvinfo : EIATTR_KPARAM_INFO
	.align		4
.L_12:
        /*0028*/ 	.byte	0x04, 0x17
        /*002a*/ 	.short	(.L_14 - .L_13)
.L_13:
        /*002c*/ 	.word	0x00000000
        /*0030*/ 	.short	0x0017
        /*0032*/ 	.short	0x0070
        /*0034*/ 	.byte	0x00, 0xf0, 0x11, 0x00


	//----- nvinfo : EIATTR_KPARAM_INFO
	.align		4
.L_14:
        /*0038*/ 	.byte	0x04, 0x17
        /*003a*/ 	.short	(.L_16 - .L_15)
.L_15:
        /*003c*/ 	.word	0x00000000
        /*0040*/ 	.short	0x0016
        /*0042*/ 	.short	0x006c
        /*0044*/ 	.byte	0x00, 0xf0, 0x11, 0x00


	//----- nvinfo : EIATTR_KPARAM_INFO
	.align		4
.L_16:
        /*0048*/ 	.byte	0x04, 0x17
        /*004a*/ 	.short	(.L_18 - .L_17)
.L_17:
        /*004c*/ 	.word	0x00000000
        /*0050*/ 	.short	0x0015
        /*0052*/ 	.short	0x0068
        /*0054*/ 	.byte	0x00, 0xf0, 0x11, 0x00


	//----- nvinfo : EIATTR_KPARAM_INFO
	.align		4
.L_18:
        /*0058*/ 	.byte	0x04, 0x17
        /*005a*/ 	.short	(.L_20 - .L_19)
.L_19:
        /*005c*/ 	.word	0x00000000
        /*0060*/ 	.short	0x0014
        /*0062*/ 	.short	0x0064
        /*0064*/ 	.byte	0x00, 0xf0, 0x11, 0x00


	//----- nvinfo : EIATTR_KPARAM_INFO
	.align		4
.L_20:
        /*0068*/ 	.byte	0x04, 0x17
        /*006a*/ 	.short	(.L_22 - .L_21)
.L_21:
        /*006c*/ 	.word	0x00000000
        /*0070*/ 	.short	0x0013
        /*0072*/ 	.short	0x0060
        /*0074*/ 	.byte	0x00, 0xf0, 0x11, 0x00


	//----- nvinfo : EIATTR_KPARAM_INFO
	.align		4
.L_22:
        /*0078*/ 	.byte	0x04, 0x17
        /*007a*/ 	.short	(.L_24 - .L_23)
.L_23:
        /*007c*/ 	.word	0x00000000
        /*0080*/ 	.short	0x0012
        /*0082*/ 	.short	0x005c
        /*0084*/ 	.byte	0x00, 0xf0, 0x11, 0x00


	//----- nvinfo : EIATTR_KPARAM_INFO
	.align		4
.L_24:
        /*0088*/ 	.byte	0x04, 0x17
        /*008a*/ 	.short	(.L_26 - .L_25)
.L_25:
        /*008c*/ 	.word	0x00000000
        /*0090*/ 	.short	0x0011
        /*0092*/ 	.short	0x0058
        /*0094*/ 	.byte	0x00, 0xf0, 0x11, 0x00


	//----- nvinfo : EIATTR_KPARAM_INFO
	.align		4
.L_26:
        /*0098*/ 	.byte	0x04, 0x17
        /*009a*/ 	.short	(.L_28 - .L_27)
.L_27:
        /*009c*/ 	.word	0x00000000
        /*00a0*/ 	.short	0x0010
        /*00a2*/ 	.short	0x0054
        /*00a4*/ 	.byte	0x00, 0xf0, 0x11, 0x00


	//----- nvinfo : EIATTR_KPARAM_INFO
	.align		4
.L_28:
        /*00a8*/ 	.byte	0x04, 0x17
        /*00aa*/ 	.short	(.L_30 - .L_29)
.L_29:
        /*00ac*/ 	.word	0x00000000
        /*00b0*/ 	.short	0x000f
        /*00b2*/ 	.short	0x0050
        /*00b4*/ 	.byte	0x00, 0xf0, 0x11, 0x00


	//----- nvinfo : EIATTR_KPARAM_INFO
	.align		4
.L_30:
        /*00b8*/ 	.byte	0x04, 0x17
        /*00ba*/ 	.short	(.L_32 - .L_31)
.L_31:
        /*00bc*/ 	.word	0x00000000
        /*00c0*/ 	.short	0x000e
        /*00c2*/ 	.short	0x004c
        /*00c4*/ 	.byte	0x00, 0xf0, 0x11, 0x00


	//----- nvinfo : EIATTR_KPARAM_INFO
	.align		4
.L_32:
        /*00c8*/ 	.byte	0x04, 0x17
        /*00ca*/ 	.short	(.L_34 - .L_33)
.L_33:
        /*00cc*/ 	.word	0x00000000
        /*00d0*/ 	.short	0x000d
        /*00d2*/ 	.short	0x0048
        /*00d4*/ 	.byte	0x00, 0xf0, 0x11, 0x00


	//----- nvinfo : EIATTR_KPARAM_INFO
	.align		4
.L_34:
        /*00d8*/ 	.byte	0x04, 0x17
        /*00da*/ 	.short	(.L_36 - .L_35)
.L_35:
        /*00dc*/ 	.word	0x00000000
        /*00e0*/ 	.short	0x000c
        /*00e2*/ 	.short	0x0044
        /*00e4*/ 	.byte	0x00, 0xf0, 0x11, 0x00


	//----- nvinfo : EIATTR_KPARAM_INFO
	.align		4
.L_36:
        /*00e8*/ 	.byte	0x04, 0x17
        /*00ea*/ 	.short	(.L_38 - .L_37)
.L_37:
        /*00ec*/ 	.word	0x00000000
        /*00f0*/ 	.short	0x000b
        /*00f2*/ 	.short	0x0040
        /*00f4*/ 	.byte	0x00, 0xf0, 0x11, 0x00


	//----- nvinfo : EIATTR_KPARAM_INFO
	.align		4
.L_38:
        /*00f8*/ 	.byte	0x04, 0x17
        /*00fa*/ 	.short	(.L_40 - .L_39)
.L_39:
        /*00fc*/ 	.word	0x00000000
        /*0100*/ 	.short	0x000a
        /*0102*/ 	.short	0x003c
        /*0104*/ 	.byte	0x00, 0xf0, 0x11, 0x00


	//----- nvinfo : EIATTR_KPARAM_INFO
	.align		4
.L_40:
        /*0108*/ 	.byte	0x04, 0x17
        /*010a*/ 	.short	(.L_42 - .L_41)
.L_41:
        /*010c*/ 	.word	0x00000000
        /*0110*/ 	.short	0x0009
        /*0112*/ 	.short	0x0038
        /*0114*/ 	.byte	0x00, 0xf0, 0x11, 0x00


	//----- nvinfo : EIATTR_KPARAM_INFO
	.align		4
.L_42:
        /*0118*/ 	.byte	0x04, 0x17
        /*011a*/ 	.short	(.L_44 - .L_43)
.L_43:
        /*011c*/ 	.word	0x00000000
        /*0120*/ 	.short	0x0008
        /*0122*/ 	.short	0x0034
        /*0124*/ 	.byte	0x00, 0xf0, 0x11, 0x00


	//----- nvinfo : EIATTR_KPARAM_INFO
	.align		4
.L_44:
        /*0128*/ 	.byte	0x04, 0x17
        /*012a*/ 	.short	(.L_46 - .L_45)
.L_45:
        /*012c*/ 	.word	0x00000000
        /*0130*/ 	.short	0x0007
        /*0132*/ 	.short	0x0030
        /*0134*/ 	.byte	0x00, 0xf0, 0x11, 0x00


	//----- nvinfo : EIATTR_KPARAM_INFO
	.align		4
.L_46:
        /*0138*/ 	.byte	0x04, 0x17
        /*013a*/ 	.short	(.L_48 - .L_47)
.L_47:
        /*013c*/ 	.word	0x00000000
        /*0140*/ 	.short	0x0006
        /*0142*/ 	.short	0x002c
        /*0144*/ 	.byte	0x00, 0xf0, 0x11, 0x00


	//----- nvinfo : EIATTR_KPARAM_INFO
	.align		4
.L_48:
        /*0148*/ 	.byte	0x04, 0x17
        /*014a*/ 	.short	(.L_50 - .L_49)
.L_49:
        /*014c*/ 	.word	0x00000000
        /*0150*/ 	.short	0x0005
        /*0152*/ 	.short	0x0028
        /*0154*/ 	.byte	0x00, 0xf0, 0x11, 0x00


	//----- nvinfo : EIATTR_KPARAM_INFO
	.align		4
.L_50:
        /*0158*/ 	.byte	0x04, 0x17
        /*015a*/ 	.short	(.L_52 - .L_51)
.L_51:
        /*015c*/ 	.word	0x00000000
        /*0160*/ 	.short	0x0004
        /*0162*/ 	.short	0x0020
        /*0164*/ 	.byte	0x00, 0xf4, 0x21, 0x00


	//----- nvinfo : EIATTR_KPARAM_INFO
	.align		4
.L_52:
        /*0168*/ 	.byte	0x04, 0x17
        /*016a*/ 	.short	(.L_54 - .L_53)
.L_53:
        /*016c*/ 	.word	0x00000000
        /*0170*/ 	.short	0x0003
        /*0172*/ 	.short	0x0018
        /*0174*/ 	.byte	0x00, 0xf4, 0x21, 0x00


	//----- nvinfo : EIATTR_KPARAM_INFO
	.align		4
.L_54:
        /*0178*/ 	.byte	0x04, 0x17
        /*017a*/ 	.short	(.L_56 - .L_55)
.L_55:
        /*017c*/ 	.word	0x00000000
        /*0180*/ 	.short	0x0002
        /*0182*/ 	.short	0x0010
        /*0184*/ 	.byte	0x00, 0xf4, 0x21, 0x00


	//----- nvinfo : EIATTR_KPARAM_INFO
	.align		4
.L_56:
        /*0188*/ 	.byte	0x04, 0x17
        /*018a*/ 	.short	(.L_58 - .L_57)
.L_57:
        /*018c*/ 	.word	0x00000000
        /*0190*/ 	.short	0x0001
        /*0192*/ 	.short	0x0008
        /*0194*/ 	.byte	0x00, 0xf4, 0x21, 0x00


	//----- nvinfo : EIATTR_KPARAM_INFO
	.align		4
.L_58:
        /*0198*/ 	.byte	0x04, 0x17
        /*019a*/ 	.short	(.L_60 - .L_59)
.L_59:
        /*019c*/ 	.word	0x00000000
        /*01a0*/ 	.short	0x0000
        /*01a2*/ 	.short	0x0000
        /*01a4*/ 	.byte	0x00, 0xf4, 0x21, 0x00


	//----- nvinfo : EIATTR_SPARSE_MMA_MASK
	.align		4
.L_60:
        /*01a8*/ 	.byte	0x03, 0x50
        /*01aa*/ 	.short	0x0000


	//----- nvinfo : EIATTR_MAXREG_COUNT
	.align		4
        /*01ac*/ 	.byte	0x03, 0x1b
        /*01ae*/ 	.short	0x00ff


	//----- nvinfo : EIATTR_NUM_BARRIERS
	.align		4
        /*01b0*/ 	.byte	0x02, 0x4c
        /*01b2*/ 	.byte	0x01
	.zero		1


	//----- nvinfo : EIATTR_MERCURY_ISA_VERSION
	.align		4
        /*01b4*/ 	.byte	0x03, 0x5f
        /*01b6*/ 	.short	0x0101


	//----- nvinfo : EIATTR_COOP_GROUP_MASK_REGIDS
	.align		4
        /*01b8*/ 	.byte	0x04, 0x29
        /*01ba*/ 	.short	(.L_62 - .L_61)


	//   ....[0]....
.L_61:
        /*01bc*/ 	.word	0xffffffff


	//   ....[1]....
        /*01c0*/ 	.word	0xffffffff


	//   ....[2]....
        /*01c4*/ 	.word	0xffffffff


	//   ....[3]....
        /*01c8*/ 	.word	0xffffffff


	//   ....[4]....
        /*01cc*/ 	.word	0xffffffff


	//   ....[5]....
        /*01d0*/ 	.word	0xffffffff


	//   ....[6]....
        /*01d4*/ 	.word	0xffffffff


	//   ....[7]....
        /*01d8*/ 	.word	0xffffffff


	//   ....[8]....
        /*01dc*/ 	.word	0xffffffff


	//   ....[9]....
        /*01e0*/ 	.word	0xffffffff


	//   ....[10]....
        /*01e4*/ 	.word	0xffffffff


	//   ....[11]....
        /*01e8*/ 	.word	0xffffffff


	//   ....[12]....
        /*01ec*/ 	.word	0xffffffff


	//   ....[13]....
        /*01f0*/ 	.word	0xffffffff


	//   ....[14]....
        /*01f4*/ 	.word	0xffffffff


	//   ....[15]....
        /*01f8*/ 	.word	0xffffffff


	//   ....[16]....
        /*01fc*/ 	.word	0xffffffff


	//   ....[17]....
        /*0200*/ 	.word	0xffffffff


	//   ....[18]....
        /*0204*/ 	.word	0xffffffff


	//   ....[19]....
        /*0208*/ 	.word	0xffffffff


	//----- nvinfo : EIATTR_COOP_GROUP_INSTR_OFFSETS
	.align		4
.L_62:
        /*020c*/ 	.byte	0x04, 0x28
        /*020e*/ 	.short	(.L_64 - .L_63)


	//   ....[0]....
.L_63:
        /*0210*/ 	.word	0x00001a80


	//   ....[1]....
        /*0214*/ 	.word	0x00001a90


	//   ....[2]....
        /*0218*/ 	.word	0x00001aa0


	//   ....[3]....
        /*021c*/ 	.word	0x00001ab0


	//   ....[4]....
        /*0220*/ 	.word	0x00001b00


	//   ....[5]....
        /*0224*/ 	.word	0x00001b10


	//   ....[6]....
        /*0228*/ 	.word	0x00001b20


	//   ....[7]....
        /*022c*/ 	.word	0x00001b30


	//   ....[8]....
        /*0230*/ 	.word	0x00001be0


	//   ....[9]....
        /*0234*/ 	.word	0x00001c00


	//   ....[10]....
        /*0238*/ 	.word	0x00001e70


	//   ....[11]....
        /*023c*/ 	.word	0x00001e80


	//   ....[12]....
        /*0240*/ 	.word	0x00001ea0


	//   ....[13]....
        /*0244*/ 	.word	0x00001eb0


	//   ....[14]....
        /*0248*/ 	.word	0x00001ee0


	//   ....[15]....
        /*024c*/ 	.word	0x00001f10


	//   ....[16]....
        /*0250*/ 	.word	0x00001f20


	//   ....[17]....
        /*0254*/ 	.word	0x00001f30


	//   ....[18]....
        /*0258*/ 	.word	0x00001ff0


	//   ....[19]....
        /*025c*/ 	.word	0x00002010


	//----- nvinfo : EIATTR_EXIT_INSTR_OFFSETS
	.align		4
.L_64:
        /*0260*/ 	.byte	0x04, 0x1c
        /*0262*/ 	.short	(.L_66 - .L_65)


	//   ....[0]....
.L_65:
        /*0264*/ 	.word	0x00003bd0


	//   ....[1]....
        /*0268*/ 	.word	0x00003c00


	//----- nvinfo : EIATTR_REQNTID
	.align		4
.L_66:
        /*026c*/ 	.byte	0x04, 0x10
        /*026e*/ 	.short	(.L_68 - .L_67)
.L_67:
        /*0270*/ 	.word	0x00000100
        /*0274*/ 	.word	0x00000001
        /*0278*/ 	.word	0x00000001


	//----- nvinfo : EIATTR_CBANK_PARAM_SIZE
	.align		4
.L_68:
        /*027c*/ 	.byte	0x03, 0x19
        /*027e*/ 	.short	0x0088


	//----- nvinfo : EIATTR_PARAM_CBANK
	.align		4
        /*0280*/ 	.byte	0x04, 0x0a
        /*0282*/ 	.short	(.L_70 - .L_69)
	.align		4
.L_69:
        /*0284*/ 	.word	index@(.nv.constant0.attn_fwd)
        /*0288*/ 	.short	0x0210
        /*028a*/ 	.short	0x0088


	//----- nvinfo : EIATTR_SW_WAR
	.align		4
.L_70:
        /*028c*/ 	.byte	0x04, 0x36
        /*028e*/ 	.short	(.L_72 - .L_71)
.L_71:
        /*0290*/ 	.word	0x00000008
.L_72:


//--------------------- .nv.callgraph             --------------------------
	.section	.nv.callgraph,"",@"SHT_CUDA_CALLGRAPH"
	.align	4
	.sectionentsize	8
	.align		4
        /*0000*/ 	.word	0x00000000
	.align		4
        /*0004*/ 	.word	0xffffffff
	.align		4
        /*0008*/ 	.word	0x00000000
	.align		4
        /*000c*/ 	.word	0xfffffffe
	.align		4
        /*0010*/ 	.word	0x00000000
	.align		4
        /*0014*/ 	.word	0xfffffffd
	.align		4
        /*0018*/ 	.word	0x00000000
	.align		4
        /*001c*/ 	.word	0xfffffffc


//--------------------- .nv.constant4             --------------------------
	.section	.nv.constant4,"a",@progbits
	.align	8
	.align		8
.nv.constant4:
        /*0000*/ 	.dword	_$_str


//--------------------- .text.attn_fwd            --------------------------
	.section	.text.attn_fwd,"ax",@progbits
	.align	128
        .global         attn_fwd
        .type           attn_fwd,@function
        .size           attn_fwd,(.L_x_3 - attn_fwd)
        .other          attn_fwd,@"STO_CUDA_ENTRY STV_DEFAULT"
attn_fwd:
.text.attn_fwd:
[----:B------:R-:W-:Y:S01]  /*0000*/  LDC R1, c[0x0][0x28] ;  /* 0x00000a00ff017b82 */ /* 0x000fe20000000800 */
[----:B------:R-:W0:Y:S07]  /*0010*/  S2R R0, SR_TID.X ;  /* 0x0000000000007919 */ /* 0x000e2e0000002100 */
[----:B------:R-:W1:Y:S01]  /*0020*/  LDC R40, c[0x0][0x248] ;  /* 0x00009200ff287b82 */ /* 0x000e620000000800 */
[----:B------:R-:W-:Y:S01]  /*0030*/  ULDC.64 UR4, c[0x0][0x240] ;  /* 0x0000900000047ab9 */ /* 0x000fe20000000a00 */
[----:B------:R-:W-:Y:S01]  /*0040*/  ULDC.64 UR10, c[0x0][0x208] ;  /* 0x00008200000a7ab9 */ /* 0x000fe20000000a00 */
[----:B------:R-:W2:Y:S05]  /*0050*/  S2R R2, SR_CTAID.X ;  /* 0x0000000000027919 */ /* 0x000eaa0000002500 */
[----:B------:R-:W3:Y:S08]  /*0060*/  S2UR UR7, SR_CTAID.Y ;  /* 0x00000000000779c3 */ /* 0x000ef00000002600 */
[----:B------:R-:W4:Y:S01]  /*0070*/  LDC.64 R20, c[0x0][0x210] ;  /* 0x00008400ff147b82 */ /* 0x000f220000000a00 */
[----:B0-----:R-:W-:Y:S01]  /*0080*/  SHF.R.U32.HI R3, RZ, 0x5, R0 ;  /* 0x00000005ff037819 */ /* 0x001fe20000011600 */
[----:B---3--:R-:W-:Y:S01]  /*0090*/  UIMAD UR4, UR7, UR4, URZ ;  /* 0x00000004070472a4 */ /* 0x008fe2000f8e023f */
[----:B------:R-:W-:-:S02]  /*00a0*/  LOP3.LUT R17, R0, 0x1f, RZ, 0xc0, !PT ;  /* 0x0000001f00117812 */ /* 0x000fc400078ec0ff */
[----:B------:R-:W-:Y:S01]  /*00b0*/  SGXT.U32 R3, R3, 0x3 ;  /* 0x000000030303781a */ /* 0x000fe20000000000 */
[----:B------:R-:W-:Y:S02]  /*00c0*/  USHF.L.U32 UR6, UR4, 0x1, URZ ;  /* 0x0000000104067899 */ /* 0x000fe4000800063f */
[----:B--2---:R-:W-:Y:S02]  /*00d0*/  IMAD R2, R2, 0x20, R17 ;  /* 0x0000002002027824 */ /* 0x004fe400078e0211 */
[----:B-1----:R-:W-:Y:S02]  /*00e0*/  IMAD R7, R3, R40, RZ ;  /* 0x0000002803077224 */ /* 0x002fe400078e02ff */
[----:B------:R-:W-:Y:S01]  /*00f0*/  IMAD R4, R2, UR5, RZ ;  /* 0x0000000502047c24 */ /* 0x000fe2000f8e02ff */
[----:B------:R-:W-:Y:S01]  /*0100*/  UIMAD.WIDE UR4, UR4, 0x2, URZ ;  /* 0x00000002040478a5 */ /* 0x000fe2000f8e023f */
[----:B------:R-:W-:Y:S02]  /*0110*/  IMAD R9, R40, 0x8, R7 ;  /* 0x0000000828097824 */ /* 0x000fe400078e0207 */
[----:B------:R-:W-:-:S02]  /*0120*/  IMAD.SHL.U32 R5, R4, 0x2, RZ ;  /* 0x0000000204057824 */ /* 0x000fc400078e00ff */
[----:B------:R-:W-:Y:S01]  /*0130*/  IMAD.HI R4, R4, 0x2, RZ ;  /* 0x0000000204047827 */ /* 0x000fe200078e02ff */
[----:B------:R-:W-:Y:S02]  /*0140*/  LEA R10, R40, R9, 0x3 ;  /* 0x00000009280a7211 */ /* 0x000fe400078e18ff */
[----:B----4-:R-:W-:-:S03]  /*0150*/  IADD3 R19, P0, P1, R5, UR6, R20 ;  /* 0x0000000605137c10 */ /* 0x010fc6000f91e014 */
[----:B------:R-:W-:Y:S01]  /*0160*/  IMAD R11, R40, 0x8, R10 ;  /* 0x00000008280b7824 */ /* 0x000fe200078e020a */
[----:B------:R-:W-:Y:S02]  /*0170*/  IADD3.X R21, R4, UR5, R21, P0, P1 ;  /* 0x0000000504157c10 */ /* 0x000fe400087e2415 */
[-C--:B------:R-:W-:Y:S01]  /*0180*/  LEA R4, P0, R7, R19.reuse, 0x1 ;  /* 0x0000001307047211 */ /* 0x080fe200078008ff */
[C---:B------:R-:W-:Y:S01]  /*0190*/  IMAD R13, R40.reuse, 0x8, R11 ;  /* 0x00000008280d7824 */ /* 0x040fe200078e020b */
[----:B------:R-:W-:Y:S02]  /*01a0*/  LEA R6, P1, R9, R19, 0x1 ;  /* 0x0000001309067211 */ /* 0x000fe400078208ff */
[----:B------:R-:W-:Y:S01]  /*01b0*/  LEA.HI.X.SX32 R5, R7, R21, 0x1, P0 ;  /* 0x0000001507057211 */ /* 0x000fe200000f0eff */
[----:B------:R-:W-:Y:S01]  /*01c0*/  IMAD R15, R40, 0x8, R13 ;  /* 0x00000008280f7824 */ /* 0x000fe200078e020d */
[C---:B------:R-:W-:Y:S02]  /*01d0*/  LEA R8, P0, R10.reuse, R19, 0x1 ;  /* 0x000000130a087211 */ /* 0x040fe400078008ff */
[-C--:B------:R-:W-:Y:S01]  /*01e0*/  LEA.HI.X.SX32 R7, R9, R21.reuse, 0x1, P1 ;  /* 0x0000001509077211 */ /* 0x080fe200008f0eff */
[----:B------:R0:W2:Y:S01]  /*01f0*/  LDG.E.U16 R20, desc[UR10][R4.64] ;  /* 0x0000000a04147981 */ /* 0x0000a2000c1e1500 */
[----:B------:R-:W-:-:S02]  /*0200*/  LEA.HI.X.SX32 R9, R10, R21, 0x1, P0 ;  /* 0x000000150a097211 */ /* 0x000fc400000f0eff */
[----:B------:R-:W-:Y:S01]  /*0210*/  LEA R16, R40, R15, 0x3 ;  /* 0x0000000f28107211 */ /* 0x000fe200078e18ff */
[----:B------:R-:W3:Y:S01]  /*0220*/  LDG.E.U16 R22, desc[UR10][R6.64] ;  /* 0x0000000a06167981 */ /* 0x000ee2000c1e1500 */
[----:B------:R-:W-:-:S03]  /*0230*/  LEA R10, P0, R11, R19, 0x1 ;  /* 0x000000130b0a7211 */ /* 0x000fc600078008ff */
[----:B------:R-:W-:Y:S01]  /*0240*/  IMAD R18, R40, 0x8, R16 ;  /* 0x0000000828127824 */ /* 0x000fe200078e0210 */
[----:B------:R-:W-:Y:S01]  /*0250*/  LEA.HI.X.SX32 R11, R11, R21, 0x1, P0 ;  /* 0x000000150b0b7211 */ /* 0x000fe200000f0eff */
[----:B------:R1:W4:Y:S01]  /*0260*/  LDG.E.U16 R24, desc[UR10][R8.64] ;  /* 0x0000000a08187981 */ /* 0x000322000c1e1500 */
[CC--:B------:R-:W-:Y:S02]  /*0270*/  LEA R12, P0, R13.reuse, R19.reuse, 0x1 ;  /* 0x000000130d0c7211 */ /* 0x0c0fe400078008ff */
[----:B------:R-:W-:Y:S01]  /*0280*/  LEA R14, P1, R16, R19, 0x1 ;  /* 0x00000013100e7211 */ /* 0x000fe200078208ff */
[----:B------:R5:W4:Y:S01]  /*0290*/  LDG.E.U16 R26, desc[UR10][R10.64] ;  /* 0x0000000a0a1a7981 */ /* 0x000b22000c1e1500 */
[----:B------:R-:W-:Y:S02]  /*02a0*/  LEA.HI.X.SX32 R13, R13, R21, 0x1, P0 ;  /* 0x000000150d0d7211 */ /* 0x000fe400000f0eff */
[----:B0-----:R-:W-:Y:S01]  /*02b0*/  LEA R4, P0, R15, R19, 0x1 ;  /* 0x000000130f047211 */ /* 0x001fe200078008ff */
[----:B-1----:R-:W-:-:S03]  /*02c0*/  IMAD R9, R40, 0x8, R18 ;  /* 0x0000000828097824 */ /* 0x002fc600078e0212 */
[----:B------:R-:W-:Y:S01]  /*02d0*/  LEA.HI.X.SX32 R5, R15, R21, 0x1, P0 ;  /* 0x000000150f057211 */ /* 0x000fe200000f0eff */
[----:B------:R0:W4:Y:S01]  /*02e0*/  LDG.E.U16 R28, desc[UR10][R12.64] ;  /* 0x0000000a0c1c7981 */ /* 0x000122000c1e1500 */
[----:B-----5:R-:W-:Y:S01]  /*02f0*/  IMAD R11, R40, 0x8, R9 ;  /* 0x00000008280b7824 */ /* 0x020fe200078e0209 */
[----:B------:R-:W-:Y:S02]  /*0300*/  LEA R6, P0, R18, R19, 0x1 ;  /* 0x0000001312067211 */ /* 0x000fe400078008ff */
[----:B------:R-:W5:Y:S01]  /*0310*/  LDG.E.U16 R30, desc[UR10][R4.64] ;  /* 0x0000000a041e7981 */ /* 0x000f62000c1e1500 */
[----:B------:R-:W-:Y:S02]  /*0320*/  LEA.HI.X.SX32 R15, R16, R21, 0x1, P1 ;  /* 0x00000015100f7211 */ /* 0x000fe400008f0eff */
[----:B------:R-:W-:Y:S02]  /*0330*/  LEA R16, R40, R11, 0x3 ;  /* 0x0000000b28107211 */ /* 0x000fe400078e18ff */
[----:B------:R-:W-:Y:S01]  /*0340*/  LEA.HI.X.SX32 R7, R18, R21, 0x1, P0 ;  /* 0x0000001512077211 */ /* 0x000fe200000f0eff */
[----:B------:R1:W5:Y:S01]  /*0350*/  LDG.E.U16 R32, desc[UR10][R14.64] ;  /* 0x0000000a0e207981 */ /* 0x000362000c1e1500 */
[CC--:B------:R-:W-:Y:S01]  /*0360*/  LEA R8, P0, R9.reuse, R19.reuse, 0x1 ;  /* 0x0000001309087211 */ /* 0x0c0fe200078008ff */
[----:B------:R-:W-:Y:S01]  /*0370*/  IMAD R18, R40, 0x8, R16 ;  /* 0x0000000828127824 */ /* 0x000fe200078e0210 */
[----:B0-----:R-:W-:Y:S01]  /*0380*/  LEA R12, P1, R16, R19, 0x1 ;  /* 0x00000013100c7211 */ /* 0x001fe200078208ff */
[----:B------:R0:W5:Y:S01]  /*0390*/  LDG.E.U16 R34, desc[UR10][R6.64] ;  /* 0x0000000a06227981 */ /* 0x000162000c1e1500 */
[----:B------:R-:W-:-:S02]  /*03a0*/  LEA.HI.X.SX32 R9, R9, R21, 0x1, P0 ;  /* 0x0000001509097211 */ /* 0x000fc400000f0eff */
[----:B------:R-:W-:Y:S01]  /*03b0*/  LEA R10, P0, R11, R19, 0x1 ;  /* 0x000000130b0a7211 */ /* 0x000fe200078008ff */
[----:B-1----:R-:W-:-:S03]  /*03c0*/  IMAD R14, R40, 0x8, R18 ;  /* 0x00000008280e7824 */ /* 0x002fc600078e0212 */
[----:B------:R-:W-:Y:S01]  /*03d0*/  LEA.HI.X.SX32 R11, R11, R21, 0x1, P0 ;  /* 0x000000150b0b7211 */ /* 0x000fe200000f0eff */
[----:B------:R1:W5:Y:S01]  /*03e0*/  LDG.E.U16 R36, desc[UR10][R8.64] ;  /* 0x0000000a08247981 */ /* 0x000362000c1e1500 */
[----:B------:R-:W-:Y:S01]  /*03f0*/  LEA R4, P0, R18, R19, 0x1 ;  /* 0x0000001312047211 */ /* 0x000fe200078008ff */
[----:B------:R-:W-:Y:S01]  /*0400*/  IMAD R15, R40, 0x8, R14 ;  /* 0x00000008280f7824 */ /* 0x000fe200078e020e */
[-C--:B------:R-:W-:Y:S01]  /*0410*/  LEA.HI.X.SX32 R13, R16, R21.reuse, 0x1, P1 ;  /* 0x00000015100d7211 */ /* 0x080fe200008f0eff */
[----:B------:R1:W5:Y:S01]  /*0420*/  LDG.E.U16 R38, desc[UR10][R10.64] ;  /* 0x0000000a0a267981 */ /* 0x000362000c1e1500 */
[----:B------:R-:W-:Y:S02]  /*0430*/  LEA.HI.X.SX32 R5, R18, R21, 0x1, P0 ;  /* 0x0000001512057211 */ /* 0x000fe400000f0eff */
[----:B0-----:R-:W-:Y:S01]  /*0440*/  LEA R6, P0, R14, R19, 0x1 ;  /* 0x000000130e067211 */ /* 0x001fe200078008ff */
[----:B------:R-:W5:Y:S01]  /*0450*/  LDG.E.U16 R12, desc[UR10][R12.64] ;  /* 0x0000000a0c0c7981 */ /* 0x000f62000c1e1500 */
[----:B------:R-:W-:-:S02]  /*0460*/  LEA R16, R40, R15, 0x3 ;  /* 0x0000000f28107211 */ /* 0x000fc400078e18ff */
[----:B------:R-:W-:Y:S02]  /*0470*/  LEA.HI.X.SX32 R7, R14, R21, 0x1, P0 ;  /* 0x000000150e077211 */ /* 0x000fe400000f0eff */
[CC--:B-1----:R-:W-:Y:S01]  /*0480*/  LEA R8, P0, R15.reuse, R19.reuse, 0x1 ;  /* 0x000000130f087211 */ /* 0x0c2fe200078008ff */
[----:B------:R-:W-:Y:S01]  /*0490*/  IMAD R18, R40, 0x8, R16 ;  /* 0x0000000828127824 */ /* 0x000fe200078e0210 */
[----:B------:R-:W-:Y:S01]  /*04a0*/  LEA R14, P1, R16, R19, 0x1 ;  /* 0x00000013100e7211 */ /* 0x000fe200078208ff */
[----:B------:R0:W5:Y:S01]  /*04b0*/  LDG.E.U16 R40, desc[UR10][R4.64] ;  /* 0x0000000a04287981 */ /* 0x000162000c1e1500 */
[----:B------:R-:W-:Y:S02]  /*04c0*/  LEA.HI.X.SX32 R9, R15, R21, 0x1, P0 ;  /* 0x000000150f097211 */ /* 0x000fe400000f0eff */
[----:B------:R-:W-:Y:S02]  /*04d0*/  LEA R10, P0, R18, R19, 0x1 ;  /* 0x00000013120a7211 */ /* 0x000fe400078008ff */
[----:B------:R-:W-:-:S02]  /*04e0*/  LEA.HI.X.SX32 R15, R16, R21, 0x1, P1 ;  /* 0x00000015100f7211 */ /* 0x000fc400008f0eff */
[----:B------:R-:W-:Y:S01]  /*04f0*/  LEA.HI.X.SX32 R11, R18, R21, 0x1, P0 ;  /* 0x00000015120b7211 */ /* 0x000fe200000f0eff */
[----:B------:R1:W5:Y:S01]  /*0500*/  LDG.E.U16 R16, desc[UR10][R6.64] ;  /* 0x0000000a06107981 */ /* 0x000362000c1e1500 */
[----:B------:R-:W1:Y:S03]  /*0510*/  LDC R21, c[0x0][0x280] ;  /* 0x0000a000ff157b82 */ /* 0x000e660000000800 */
[----:B------:R1:W5:Y:S04]  /*0520*/  LDG.E.U16 R18, desc[UR10][R8.64] ;  /* 0x0000000a08127981 */ /* 0x000368000c1e1500 */
[----:B------:R-:W5:Y:S04]  /*0530*/  LDG.E.U16 R14, desc[UR10][R14.64] ;  /* 0x0000000a0e0e7981 */ /* 0x000f68000c1e1500 */
[----:B------:R-:W5:Y:S01]  /*0540*/  LDG.E.U16 R10, desc[UR10][R10.64] ;  /* 0x0000000a0a0a7981 */ /* 0x000f62000c1e1500 */
[----:B------:R-:W1:Y:S01]  /*0550*/  S2UR UR6, SR_CgaCtaId ;  /* 0x00000000000679c3 */ /* 0x000e620000008800 */
[C---:B0-----:R-:W-:Y:S01]  /*0560*/  LOP3.LUT R5, R0.reuse, 0xc0, RZ, 0xc0, !PT ;  /* 0x000000c000057812 */ /* 0x041fe200078ec0ff */
[----:B------:R-:W-:Y:S01]  /*0570*/  UMOV UR4, 0x400 ;  /* 0x0000040000047882 */ /* 0x000fe20000000000 */
[----:B------:R-:W-:-:S02]  /*0580*/  IMAD.SHL.U32 R13, R0, 0x2, RZ ;  /* 0x00000002000d7824 */ /* 0x000fc400078e00ff */
[----:B------:R-:W-:Y:S01]  /*0590*/  IMAD.SHL.U32 R19, R0, 0x4, RZ ;  /* 0x0000000400137824 */ /* 0x000fe200078e00ff */
[--C-:B-1----:R-:W-:Y:S02]  /*05a0*/  SHF.R.U32.HI R6, RZ, 0x2, R5.reuse ;  /* 0x00000002ff067819 */ /* 0x102fe40000011605 */
[----:B------:R-:W-:Y:S02]  /*05b0*/  SHF.R.U32.HI R7, RZ, 0x1, R5 ;  /* 0x00000001ff077819 */ /* 0x000fe40000011605 */
[----:B------:R-:W-:Y:S02]  /*05c0*/  ISETP.GE.AND P0, PT, R21, 0x1, PT ;  /* 0x000000011500780c */ /* 0x000fe40003f06270 */
[----:B------:R-:W-:Y:S02]  /*05d0*/  LOP3.LUT R5, R6, 0x1fe, R13, 0x78, !PT ;  /* 0x000001fe06057812 */ /* 0x000fe400078e780d */
[C---:B------:R-:W-:Y:S02]  /*05e0*/  LOP3.LUT R4, R0.reuse, 0x18, RZ, 0xc0, !PT ;  /* 0x0000001800047812 */ /* 0x040fe400078ec0ff */
[----:B------:R-:W-:Y:S01]  /*05f0*/  LOP3.LUT R19, R19, 0xfc, RZ, 0xc0, !PT ;  /* 0x000000fc13137812 */ /* 0x000fe200078ec0ff */
[----:B------:R-:W-:Y:S01]  /*0600*/  ULEA UR6, UR6, UR4, 0x18 ;  /* 0x0000000406067291 */ /* 0x000fe2000f8ec03f */
[----:B------:R-:W-:-:S02]  /*0610*/  LOP3.LUT R8, R0, 0xe0, RZ, 0xc0, !PT ;  /* 0x000000e000087812 */ /* 0x000fc400078ec0ff */
[----:B------:R-:W-:Y:S02]  /*0620*/  LEA R6, R4, R19, 0x8 ;  /* 0x0000001304067211 */ /* 0x000fe400078e40ff */
[----:B------:R-:W-:Y:S01]  /*0630*/  R2UR UR8, R8 ;  /* 0x00000000080872ca */ /* 0x000fe200000e0000 */
[----:B------:R-:W-:Y:S01]  /*0640*/  IMAD.MOV.U32 R8, RZ, RZ, 0x3f800000 ;  /* 0x3f800000ff087424 */ /* 0x000fe200078e00ff */
[----:B------:R-:W-:Y:S01]  /*0650*/  LOP3.LUT R6, R6, R7, RZ, 0x3c, !PT ;  /* 0x0000000706067212 */ /* 0x000fe200078e3cff */
[----:B------:R-:W-:Y:S01]  /*0660*/  IMAD.MOV.U32 R113, RZ, RZ, -0x800000 ;  /* 0xff800000ff717424 */ /* 0x000fe200078e00ff */
[----:B------:R-:W-:Y:S01]  /*0670*/  MOV R115, 0xff800000 ;  /* 0xff80000000737802 */ /* 0x000fe20000000f00 */
[----:B------:R-:W-:Y:S01]  /*0680*/  IMAD.MOV.U32 R112, RZ, RZ, -0x800000 ;  /* 0xff800000ff707424 */ /* 0x000fe200078e00ff */
[----:B------:R-:W-:Y:S01]  /*0690*/  MOV R9, 0x3f800000 ;  /* 0x3f80000000097802 */ /* 0x000fe20000000f00 */
[----:B------:R-:W-:Y:S01]  /*06a0*/  IMAD.MOV.U32 R114, RZ, RZ, -0x800000 ;  /* 0xff800000ff727424 */ /* 0x000fe200078e00ff */
[----:B------:R-:W-:Y:S01]  /*06b0*/  CS2R R84, SRZ ;  /* 0x0000000000547805 */ /* 0x000fe2000001ff00 */
[----:B------:R-:W-:Y:S01]  /*06c0*/  IMAD.MOV.U32 R7, RZ, RZ, 0x3f800000 ;  /* 0x3f800000ff077424 */ /* 0x000fe200078e00ff */
[----:B------:R-:W-:Y:S01]  /*06d0*/  CS2R R86, SRZ ;  /* 0x0000000000567805 */ /* 0x000fe2000001ff00 */
[----:B------:R-:W-:Y:S01]  /*06e0*/  IMAD.MOV.U32 R122, RZ, RZ, 0x3f800000 ;  /* 0x3f800000ff7a7424 */ /* 0x000fe200078e00ff */
[----:B------:R-:W-:-:S02]  /*06f0*/  CS2R R72, SRZ ;  /* 0x0000000000487805 */ /* 0x000fc4000001ff00 */
[----:B------:R-:W-:Y:S02]  /*0700*/  CS2R R74, SRZ ;  /* 0x00000000004a7805 */ /* 0x000fe4000001ff00 */
[----:B------:R-:W-:Y:S02]  /*0710*/  CS2R R80, SRZ ;  /* 0x0000000000507805 */ /* 0x000fe4000001ff00 */
[----:B------:R-:W-:Y:S02]  /*0720*/  CS2R R82, SRZ ;  /* 0x0000000000527805 */ /* 0x000fe4000001ff00 */
[----:B------:R-:W-:Y:S02]  /*0730*/  CS2R R76, SRZ ;  /* 0x00000000004c7805 */ /* 0x000fe4000001ff00 */
[----:B------:R-:W-:Y:S01]  /*0740*/  CS2R R78, SRZ ;  /* 0x00000000004e7805 */ /* 0x000fe2000001ff00 */
[----:B--2---:R-:W-:Y:S04]  /*0750*/  STS.U16 [R5+UR6], R20 ;  /* 0x0000001405007988 */ /* 0x004fe80008000406 */
[----:B---3--:R-:W-:Y:S04]  /*0760*/  STS.U16 [R5+UR6+0x200], R22 ;  /* 0x0002001605007988 */ /* 0x008fe80008000406 */
[----:B----4-:R-:W-:Y:S04]  /*0770*/  STS.U16 [R5+UR6+0x400], R24 ;  /* 0x0004001805007988 */ /* 0x010fe80008000406 */
[----:B------:R-:W-:Y:S04]  /*0780*/  STS.U16 [R5+UR6+0x600], R26 ;  /* 0x0006001a05007988 */ /* 0x000fe80008000406 */
[----:B------:R-:W-:Y:S04]  /*0790*/  STS.U16 [R5+UR6+0x800], R28 ;  /* 0x0008001c05007988 */ /* 0x000fe80008000406 */
[----:B-----5:R-:W-:Y:S04]  /*07a0*/  STS.U16 [R5+UR6+0xa00], R30 ;  /* 0x000a001e05007988 */ /* 0x020fe80008000406 */
[----:B------:R-:W-:Y:S04]  /*07b0*/  STS.U16 [R5+UR6+0xc00], R32 ;  /* 0x000c002005007988 */ /* 0x000fe80008000406 */
[----:B------:R-:W-:Y:S04]  /*07c0*/  STS.U16 [R5+UR6+0xe00], R34 ;  /* 0x000e002205007988 */ /* 0x000fe80008000406 */
[----:B------:R-:W-:Y:S04]  /*07d0*/  STS.U16 [R5+UR6+0x1000], R36 ;  /* 0x0010002405007988 */ /* 0x000fe80008000406 */
[----:B------:R-:W-:Y:S04]  /*07e0*/  STS.U16 [R5+UR6+0x1200], R38 ;  /* 0x0012002605007988 */ /* 0x000fe80008000406 */
[----:B------:R-:W-:Y:S04]  /*07f0*/  STS.U16 [R5+UR6+0x1400], R12 ;  /* 0x0014000c05007988 */ /* 0x000fe80008000406 */
[----:B------:R-:W-:Y:S04]  /*0800*/  STS.U16 [R5+UR6+0x1600], R40 ;  /* 0x0016002805007988 */ /* 0x000fe80008000406 */
[----:B------:R0:W-:Y:S04]  /*0810*/  STS.U16 [R5+UR6+0x1800], R16 ;  /* 0x0018001005007988 */ /* 0x0001e80008000406 */
[----:B------:R-:W-:Y:S04]  /*0820*/  STS.U16 [R5+UR6+0x1a00], R18 ;  /* 0x001a001205007988 */ /* 0x000fe80008000406 */
[----:B------:R-:W-:Y:S01]  /*0830*/  STS.U16 [R5+UR6+0x1c00], R14 ;  /* 0x001c000e05007988 */ /* 0x000fe20008000406 */
[----:B0-----:R-:W-:-:S03]  /*0840*/  LOP3.LUT R16, R0, 0xff, RZ, 0xc0, !PT ;  /* 0x000000ff00107812 */ /* 0x001fc600078ec0ff */
[----:B------:R0:W-:Y:S01]  /*0850*/  STS.U16 [R5+UR6+0x1e00], R10 ;  /* 0x001e000a05007988 */ /* 0x0001e20008000406 */
[----:B------:R-:W-:Y:S02]  /*0860*/  ISETP.GE.U32.AND P1, PT, R16, 0x20, PT ;  /* 0x000000201000780c */ /* 0x000fe40003f26070 */
[----:B0-----:R-:W-:Y:S01]  /*0870*/  LOP3.LUT R10, R0, 0x1c, RZ, 0xc0, !PT ;  /* 0x0000001c000a7812 */ /* 0x001fe200078ec0ff */
[----:B------:R-:W-:Y:S10]  /*0880*/  @!P0 BRA `(.L_x_0) ;  /* 0x0000001c00c88947 */ /* 0x000ff40003800000 */
[----:B------:R-:W0:Y:S01]  /*0890*/  LDC.64 R44, c[0x0][0x250] ;  /* 0x00009400ff2c7b82 */ /* 0x000e220000000a00 */
[----:B------:R-:W-:Y:S01]  /*08a0*/  SHF.R.U32.HI R8, RZ, 0x7, R0 ;  /* 0x00000007ff087819 */ /* 0x000fe20000011600 */
[C---:B------:R-:W-:Y:S01]  /*08b0*/  IMAD.SHL.U32 R19, R0.reuse, 0x40, RZ ;  /* 0x0000004000137824 */ /* 0x040fe200078e00ff */
[----:B------:R-:W-:Y:S01]  /*08c0*/  LOP3.LUT R7, R0, 0x7f, RZ, 0xc0, !PT ;  /* 0x0000007f00077812 */ /* 0x000fe200078ec0ff */
[----:B------:R-:W-:Y:S01]  /*08d0*/  ULEA UR4, UR8, UR6, 0x4 ;  /* 0x0000000608047291 */ /* 0x000fe2000f8e203f */
[----:B------:R-:W-:Y:S01]  /*08e0*/  SGXT.U32 R8, R8, 0x1 ;  /* 0x000000010808781a */ /* 0x000fe20000000000 */
[----:B------:R-:W-:Y:S01]  /*08f0*/  ULDC.64 UR12, c[0x0][0x218] ;  /* 0x00008600000c7ab9 */ /* 0x000fe20000000a00 */
[C---:B------:R-:W-:Y:S01]  /*0900*/  LOP3.LUT P0, RZ, R0.reuse, 0x80, RZ, 0xc0, !PT ;  /* 0x0000008000ff7812 */ /* 0x040fe2000780c0ff */
[----:B------:R-:W1:Y:S01]  /*0910*/  LDC R66, c[0x0][0x268] ;  /* 0x00009a00ff427b82 */ /* 0x000e620000000800 */
[----:B------:R-:W-:Y:S01]  /*0920*/  SHF.L.U32 R11, R7, 0x1, RZ ;  /* 0x00000001070b7819 */ /* 0x000fe200000006ff */
[----:B------:R-:W-:Y:S01]  /*0930*/  IMAD.MOV.U32 R128, RZ, RZ, -0x800000 ;  /* 0xff800000ff807424 */ /* 0x000fe200078e00ff */
[C---:B------:R-:W-:Y:S01]  /*0940*/  LOP3.LUT R14, R0.reuse, 0x7, RZ, 0xc0, !PT ;  /* 0x00000007000e7812 */ /* 0x040fe200078ec0ff */
[----:B------:R-:W-:Y:S01]  /*0950*/  IMAD.MOV.U32 R126, RZ, RZ, -0x800000 ;  /* 0xff800000ff7e7424 */ /* 0x000fe200078e00ff */
[----:B------:R-:W-:Y:S01]  /*0960*/  LOP3.LUT R9, R0, 0x60, RZ, 0xc0, !PT ;  /* 0x0000006000097812 */ /* 0x000fe200078ec0ff */
[----:B------:R-:W-:Y:S01]  /*0970*/  IMAD.MOV.U32 R127, RZ, RZ, -0x800000 ;  /* 0xff800000ff7f7424 */ /* 0x000fe200078e00ff */
[----:B------:R-:W-:Y:S01]  /*0980*/  LEA R36, R17, UR6, 0x6 ;  /* 0x0000000611247c11 */ /* 0x000fe2000f8e30ff */
[----:B------:R-:W-:Y:S01]  /*0990*/  IMAD.SHL.U32 R12, R14, 0x40, RZ ;  /* 0x000000400e0c7824 */ /* 0x000fe200078e00ff */
[----:B------:R-:W-:Y:S01]  /*09a0*/  LEA R34, R9, R14, 0x2 ;  /* 0x0000000e09227211 */ /* 0x000fe200078e10ff */
[----:B------:R-:W2:Y:S01]  /*09b0*/  LDC.64 R120, c[0x0][0x220] ;  /* 0x00008800ff787b82 */ /* 0x000ea20000000a00 */
[----:B------:R-:W-:-:S02]  /*09c0*/  SHF.R.U32.HI R9, RZ, 0x1, R9 ;  /* 0x00000001ff097819 */ /* 0x000fc40000011609 */
[----:B------:R-:W-:Y:S02]  /*09d0*/  CS2R R84, SRZ ;  /* 0x0000000000547805 */ /* 0x000fe4000001ff00 */
[----:B------:R-:W-:Y:S02]  /*09e0*/  SHF.L.U32 R34, R34, 0x4, RZ ;  /* 0x0000000422227819 */ /* 0x000fe400000006ff */
[----:B------:R-:W-:Y:S02]  /*09f0*/  CS2R R86, SRZ ;  /* 0x0000000000567805 */ /* 0x000fe4000001ff00 */
[----:B------:R-:W-:Y:S01]  /*0a00*/  MOV R29, RZ ;  /* 0x000000ff001d7202 */ /* 0x000fe20000000f00 */
[----:B0-----:R-:W-:Y:S01]  /*0a10*/  IMAD R20, R8, R45, RZ ;  /* 0x0000002d08147224 */ /* 0x001fe200078e02ff */
[----:B------:R-:W-:Y:S02]  /*0a20*/  SEL R8, RZ, 0x110, !P0 ;  /* 0x00000110ff087807 */ /* 0x000fe40004000000 */
[----:B------:R-:W-:-:S02]  /*0a30*/  CS2R R72, SRZ ;  /* 0x0000000000487805 */ /* 0x000fc4000001ff00 */
[----:B------:R-:W-:Y:S01]  /*0a40*/  MOV R123, 0xff800000 ;  /* 0xff800000007b7802 */ /* 0x000fe20000000f00 */
[C---:B------:R-:W-:Y:S01]  /*0a50*/  IMAD R22, R45.reuse, 0x2, R20 ;  /* 0x000000022d167824 */ /* 0x040fe200078e0214 */
[----:B------:R-:W-:Y:S02]  /*0a60*/  LOP3.LUT R11, R8, R11, RZ, 0x3c, !PT ;  /* 0x0000000b080b7212 */ /* 0x000fe400078e3cff */
[----:B------:R-:W-:Y:S02]  /*0a70*/  CS2R R74, SRZ ;  /* 0x00000000004a7805 */ /* 0x000fe4000001ff00 */
[----:B------:R-:W-:Y:S01]  /*0a80*/  SHF.L.U32 R8, R0, 0x3, RZ ;  /* 0x0000000300087819 */ /* 0x000fe200000006ff */
[----:B------:R-:W-:Y:S01]  /*0a90*/  IMAD R24, R45, 0x2, R22 ;  /* 0x000000022d187824 */ /* 0x000fe200078e0216 */
[----:B------:R-:W-:Y:S01]  /*0aa0*/  MOV R122, 0x3f800000 ;  /* 0x3f800000007a7802 */ /* 0x000fe20000000f00 */
[----:B-1----:R-:W-:Y:S01]  /*0ab0*/  IMAD R21, R3, R66, RZ ;  /* 0x0000004203157224 */ /* 0x002fe200078e02ff */
[----:B------:R-:W-:Y:S01]  /*0ac0*/  LOP3.LUT R8, R8, 0x30, RZ, 0xc0, !PT ;  /* 0x0000003008087812 */ /* 0x000fe200078ec0ff */
[----:B------:R-:W-:Y:S01]  /*0ad0*/  IMAD R26, R45, 0x2, R24 ;  /* 0x000000022d1a7824 */ /* 0x000fe200078e0218 */
[----:B------:R-:W-:-:S02]  /*0ae0*/  CS2R R80, SRZ ;  /* 0x0000000000507805 */ /* 0x000fc4000001ff00 */
[----:B------:R-:W-:Y:S02]  /*0af0*/  CS2R R82, SRZ ;  /* 0x0000000000527805 */ /* 0x000fe4000001ff00 */
[C---:B------:R-:W-:Y:S01]  /*0b00*/  LOP3.LUT R15, R8.reuse, R9, RZ, 0x3c, !PT ;  /* 0x00000009080f7212 */ /* 0x040fe200078e3cff */
[C---:B------:R-:W-:Y:S01]  /*0b10*/  IMAD R28, R45.reuse, 0x2, R26 ;  /* 0x000000022d1c7824 */ /* 0x040fe200078e021a */
[----:B------:R-:W-:Y:S02]  /*0b20*/  LOP3.LUT R25, R8, 0x3c0, R19, 0xf8, !PT ;  /* 0x000003c008197812 */ /* 0x000fe400078ef813 */
[----:B------:R-:W-:Y:S02]  /*0b30*/  CS2R R76, SRZ ;  /* 0x00000000004c7805 */ /* 0x000fe4000001ff00 */
[----:B------:R-:W-:Y:S01]  /*0b40*/  LOP3.LUT R18, R12, R8, RZ, 0xfc, !PT ;  /* 0x000000080c127212 */ /* 0x000fe200078efcff */
[----:B------:R-:W-:Y:S01]  /*0b50*/  IMAD R30, R45, 0x2, R28 ;  /* 0x000000022d1e7824 */ /* 0x000fe200078e021c */
[----:B------:R-:W-:-:S02]  /*0b60*/  LOP3.LUT R19, R8, 0x30, R13, 0x78, !PT ;  /* 0x0000003008137812 */ /* 0x000fc400078e780d */
[----:B------:R-:W-:Y:S02]  /*0b70*/  CS2R R78, SRZ ;  /* 0x00000000004e7805 */ /* 0x000fe4000001ff00 */
[--C-:B------:R-:W-:Y:S01]  /*0b80*/  LOP3.LUT R9, R34, 0x30, R13.reuse, 0x78, !PT ;  /* 0x0000003022097812 */ /* 0x100fe200078e780d */
[----:B------:R-:W-:Y:S01]  /*0b90*/  IMAD R32, R45, 0x2, R30 ;  /* 0x000000022d207824 */ /* 0x000fe200078e021e */
[----:B------:R-:W-:Y:S01]  /*0ba0*/  LOP3.LUT R18, R18, 0x10, R13, 0x78, !PT ;  /* 0x0000001012127812 */ /* 0x000fe200078e780d */
[----:B------:R-:W-:Y:S01]  /*0bb0*/  IMAD.IADD R13, R15, 0x1, R36 ;  /* 0x000000010f0d7824 */ /* 0x000fe200078e0224 */
[----:B------:R-:W-:Y:S01]  /*0bc0*/  IADD3 R12, R12, UR4, R19 ;  /* 0x000000040c0c7c10 */ /* 0x000fe2000fffe013 */
[----:B------:R-:W-:Y:S01]  /*0bd0*/  ULDC.64 UR4, c[0x0][0x260] ;  /* 0x0000980000047ab9 */ /* 0x000fe20000000a00 */
[----:B------:R-:W-:Y:S01]  /*0be0*/  LEA R34, R45, R32, 0x1 ;  /* 0x000000202d227211 */ /* 0x000fe200078e08ff */
[----:B------:R-:W-:Y:S01]  /*0bf0*/  IMAD R19, R17, UR5, RZ ;  /* 0x0000000511137c24 */ /* 0x000fe2000f8e02ff */
[----:B------:R-:W-:Y:S01]  /*0c00*/  ULDC UR5, c[0x0][0x258] ;  /* 0x0000960000057ab9 */ /* 0x000fe20000000800 */
[----:B------:R-:W-:Y:S01]  /*0c10*/  IMAD R14, R14, 0x100, R9 ;  /* 0x000001000e0e7824 */ /* 0x000fe200078e0209 */
[----:B------:R-:W-:Y:S01]  /*0c20*/  LEA R36, R45, R34, 0x1 ;  /* 0x000000222d247211 */ /* 0x000fe200078e08ff */
[----:B------:R-:W-:Y:S01]  /*0c30*/  IMAD R9, R7, UR5, RZ ;  /* 0x0000000507097c24 */ /* 0x000fe2000f8e02ff */
[----:B------:R-:W-:Y:S01]  /*0c40*/  LOP3.LUT R15, R0, 0x10, RZ, 0xc0, !PT ;  /* 0x00000010000f7812 */ /* 0x000fe200078ec0ff */
[----:B------:R-:W-:Y:S01]  /*0c50*/  IMAD R7, R44, UR7, RZ ;  /* 0x000000072c077c24 */ /* 0x000fe2000f8e02ff */
[----:B------:R-:W-:Y:S01]  /*0c60*/  UIMAD UR4, UR7, UR4, URZ ;  /* 0x00000004070472a4 */ /* 0x000fe2000f8e023f */
[----:B------:R-:W-:Y:S01]  /*0c70*/  IMAD R38, R45, 0x2, R36 ;  /* 0x000000022d267824 */ /* 0x000fe200078e0224 */
[----:B------:R-:W-:Y:S01]  /*0c80*/  SHF.L.U32 R17, R9, 0x1, RZ ;  /* 0x0000000109117819 */ /* 0x000fe200000006ff */
[----:B------:R-:W-:Y:S01]  /*0c90*/  IMAD.SHL.U32 R8, R7, 0x2, RZ ;  /* 0x0000000207087824 */ /* 0x000fe200078e00ff */
[----:B------:R-:W-:Y:S01]  /*0ca0*/  USHF.L.U32 UR5, UR4, 0x1, URZ ;  /* 0x0000000104057899 */ /* 0x000fe2000800063f */
[----:B------:R-:W-:Y:S01]  /*0cb0*/  IMAD R15, R15, 0x20, R18 ;  /* 0x000000200f0f7824 */ /* 0x000fe200078e0212 */
[----:B------:R-:W-:Y:S01]  /*0cc0*/  LEA R40, R45, R38, 0x1 ;  /* 0x000000262d287211 */ /* 0x000fe200078e08ff */
[----:B------:R-:W-:Y:S01]  /*0cd0*/  IMAD.HI R18, R9, 0x2, RZ ;  /* 0x0000000209127827 */ /* 0x000fe200078e02ff */
[----:B------:R-:W-:Y:S01]  /*0ce0*/  IADD3 R41, P0, P2, R17, UR12, R8 ;  /* 0x0000000c11297c10 */ /* 0x000fe2000fa1e008 */
[----:B------:R-:W-:Y:S01]  /*0cf0*/  ULDC UR9, c[0x0][0x238] ;  /* 0x00008e0000097ab9 */ /* 0x000fe20000000800 */
[----:B------:R-:W-:Y:S01]  /*0d00*/  SHF.L.U32 R9, R19, 0x1, RZ ;  /* 0x0000000113097819 */ /* 0x000fe200000006ff */
[----:B------:R-:W-:Y:S01]  /*0d10*/  IMAD.HI R7, R7, 0x2, RZ ;  /* 0x0000000207077827 */ /* 0x000fe200078e02ff */
[----:B------:R-:W-:-:S02]  /*0d20*/  LEA R146, P3, R20, R41, 0x1 ;  /* 0x0000002914927211 */ /* 0x000fc400078608ff */
[-C--:B------:R-:W-:Y:S01]  /*0d30*/  LEA R144, P4, R22, R41.reuse, 0x1 ;  /* 0x0000002916907211 */ /* 0x080fe200078808ff */
[C---:B------:R-:W-:Y:S01]  /*0d40*/  IMAD R42, R45.reuse, 0x2, R40 ;  /* 0x000000022d2a7824 */ /* 0x040fe200078e0228 */
[----:B------:R-:W-:Y:S01]  /*0d50*/  IADD3.X R23, R18, UR13, R7, P0, P2 ;  /* 0x0000000d12177c10 */ /* 0x000fe200087e4407 */
[----:B------:R-:W-:Y:S01]  /*0d60*/  IMAD R17, R66, 0x8, R21 ;  /* 0x0000000842117824 */ /* 0x000fe200078e0215 */
[----:B------:R-:W-:Y:S01]  /*0d70*/  LEA R140, P5, R26, R41, 0x1 ;  /* 0x000000291a8c7211 */ /* 0x000fe200078a08ff */
[----:B------:R-:W-:Y:S01]  /*0d80*/  IMAD R44, R45, 0x2, R42 ;  /* 0x000000022d2c7824 */ /* 0x000fe200078e022a */
[----:B--2---:R-:W-:Y:S01]  /*0d90*/  IADD3 R120, P0, P2, R9, UR5, R120 ;  /* 0x0000000509787c10 */ /* 0x004fe2000fa1e078 */
[----:B------:R-:W-:Y:S01]  /*0da0*/  IMAD R9, R66, 0x8, R17 ;  /* 0x0000000842097824 */ /* 0x000fe200078e0211 */
[----:B------:R-:W-:Y:S01]  /*0db0*/  LEA.HI.X.SX32 R147, R20, R23, 0x1, P3 ;  /* 0x0000001714937211 */ /* 0x000fe200018f0eff */
[----:B------:R-:W-:Y:S01]  /*0dc0*/  IMAD R46, R45, 0x2, R44 ;  /* 0x000000022d2e7824 */ /* 0x000fe200078e022c */
[----:B------:R-:W-:Y:S01]  /*0dd0*/  LEA R142, P3, R24, R41, 0x1 ;  /* 0x00000029188e7211 */ /* 0x000fe200078608ff */
[----:B------:R-:W-:Y:S01]  /*0de0*/  IMAD.HI R18, R19, 0x2, RZ ;  /* 0x0000000213127827 */ /* 0x000fe200078e02ff */
[-C--:B------:R-:W-:Y:S01]  /*0df0*/  LEA.HI.X.SX32 R145, R22, R23.reuse, 0x1, P4 ;  /* 0x0000001716917211 */ /* 0x080fe200020f0eff */
[----:B------:R-:W-:Y:S01]  /*0e00*/  UIMAD.WIDE UR4, UR4, 0x2, URZ ;  /* 0x00000002040478a5 */ /* 0x000fe2000f8e023f */
[----:B------:R-:W-:Y:S01]  /*0e10*/  LEA.HI.X.SX32 R141, R26, R23, 0x1, P5 ;  /* 0x000000171a8d7211 */ /* 0x000fe200028f0eff */
[----:B------:R-:W-:Y:S01]  /*0e20*/  IMAD R8, R45, 0x2, R46 ;  /* 0x000000022d087824 */ /* 0x000fe200078e022e */
[-C--:B------:R-:W-:Y:S01]  /*0e30*/  LEA R136, P4, R30, R41.reuse, 0x1 ;  /* 0x000000291e887211 */ /* 0x080fe200078808ff */
[----:B------:R-:W-:Y:S01]  /*0e40*/  IMAD R19, R66, 0x8, R9 ;  /* 0x0000000842137824 */ /* 0x000fe200078e0209 */
[----:B------:R-:W-:-:S02]  /*0e50*/  LEA R134, P5, R32, R41, 0x1 ;  /* 0x0000002920867211 */ /* 0x000fc400078a08ff */
[----:B------:R-:W-:Y:S01]  /*0e60*/  LEA R132, P6, R34, R41, 0x1 ;  /* 0x0000002922847211 */ /* 0x000fe200078c08ff */
[----:B------:R-:W-:Y:S01]  /*0e70*/  UMOV UR4, URZ ;  /* 0x0000003f00047c82 */ /* 0x000fe20008000000 */
[----:B------:R-:W-:Y:S02]  /*0e80*/  LEA.HI.X.SX32 R143, R24, R23, 0x1, P3 ;  /* 0x00000017188f7211 */ /* 0x000fe400018f0eff */
[----:B------:R-:W-:Y:S02]  /*0e90*/  LEA R138, P3, R28, R41, 0x1 ;  /* 0x000000291c8a7211 */ /* 0x000fe400078608ff */
[-C--:B------:R-:W-:Y:S02]  /*0ea0*/  LEA.HI.X.SX32 R137, R30, R23.reuse, 0x1, P4 ;  /* 0x000000171e897211 */ /* 0x080fe400020f0eff */
[-C--:B------:R-:W-:Y:S02]  /*0eb0*/  LEA.HI.X.SX32 R135, R32, R23.reuse, 0x1, P5 ;  /* 0x0000001720877211 */ /* 0x080fe400028f0eff */
[----:B------:R-:W-:-:S02]  /*0ec0*/  LEA.HI.X.SX32 R133, R34, R23, 0x1, P6 ;  /* 0x0000001722857211 */ /* 0x000fc400030f0eff */
[-C--:B------:R-:W-:Y:S02]  /*0ed0*/  LEA R30, P5, R40, R41.reuse, 0x1 ;  /* 0x00000029281e7211 */ /* 0x080fe400078a08ff */
[----:B------:R-:W-:Y:S02]  /*0ee0*/  LEA R32, P6, R42, R41, 0x1 ;  /* 0x000000292a207211 */ /* 0x000fe400078c08ff */
[----:B------:R-:W-:Y:S02]  /*0ef0*/  LEA R7, R45, R8, 0x1 ;  /* 0x000000082d077211 */ /* 0x000fe400078e08ff */
[----:B------:R-:W-:Y:S02]  /*0f00*/  LEA R20, R66, R19, 0x3 ;  /* 0x0000001342147211 */ /* 0x000fe400078e18ff */
[----:B------:R-:W-:Y:S02]  /*0f10*/  LEA.HI.X.SX32 R139, R28, R23, 0x1, P3 ;  /* 0x000000171c8b7211 */ /* 0x000fe400018f0eff */
[-C--:B------:R-:W-:Y:S01]  /*0f20*/  LEA R130, P3, R36, R41.reuse, 0x1 ;  /* 0x0000002924827211 */ /* 0x080fe200078608ff */
[----:B------:R-:W-:Y:S01]  /*0f30*/  IMAD R22, R66, 0x8, R20 ;  /* 0x0000000842167824 */ /* 0x000fe200078e0214 */
[----:B------:R-:W-:-:S02]  /*0f40*/  LEA R124, P4, R38, R41, 0x1 ;  /* 0x00000029267c7211 */ /* 0x000fc400078808ff */
[-C--:B------:R-:W-:Y:S02]  /*0f50*/  LEA.HI.X.SX32 R31, R40, R23.reuse, 0x1, P5 ;  /* 0x00000017281f7211 */ /* 0x080fe400028f0eff */
[----:B------:R-:W-:Y:S02]  /*0f60*/  LEA.HI.X.SX32 R33, R42, R23, 0x1, P6 ;  /* 0x000000172a217211 */ /* 0x000fe400030f0eff */
[----:B------:R-:W-:Y:S02]  /*0f70*/  LEA R40, P6, R7, R41, 0x1 ;  /* 0x0000002907287211 */ /* 0x000fe400078c08ff */
[-C--:B------:R-:W-:Y:S02]  /*0f80*/  LEA.HI.X.SX32 R131, R36, R23.reuse, 0x1, P3 ;  /* 0x0000001724837211 */ /* 0x080fe400018f0eff */
[----:B------:R-:W-:Y:S02]  /*0f90*/  LEA.HI.X.SX32 R125, R38, R23, 0x1, P4 ;  /* 0x00000017267d7211 */ /* 0x000fe400020f0eff */
[----:B------:R-:W-:-:S02]  /*0fa0*/  LEA R34, P3, R44, R41, 0x1 ;  /* 0x000000292c227211 */ /* 0x000fc400078608ff */
[-C--:B------:R-:W-:Y:S02]  /*0fb0*/  LEA R36, P4, R46, R41.reuse, 0x1 ;  /* 0x000000292e247211 */ /* 0x080fe400078808ff */
[----:B------:R-:W-:Y:S02]  /*0fc0*/  LEA R38, P5, R8, R41, 0x1 ;  /* 0x0000002908267211 */ /* 0x000fe400078a08ff */
[-C--:B------:R-:W-:Y:S01]  /*0fd0*/  LEA.HI.X.SX32 R41, R7, R23.reuse, 0x1, P6 ;  /* 0x0000001707297211 */ /* 0x080fe200030f0eff */
[----:B------:R-:W-:Y:S01]  /*0fe0*/  IMAD R7, R66, 0x8, R22 ;  /* 0x0000000842077824 */ /* 0x000fe200078e0216 */
[-C--:B------:R-:W-:Y:S02]  /*0ff0*/  LEA.HI.X.SX32 R39, R8, R23.reuse, 0x1, P5 ;  /* 0x0000001708277211 */ /* 0x080fe400028f0eff */
[----:B------:R-:W-:Y:S02]  /*1000*/  LEA.HI.X.SX32 R37, R46, R23, 0x1, P4 ;  /* 0x000000172e257211 */ /* 0x000fe400020f0eff */
[----:B------:R-:W-:-:S02]  /*1010*/  LEA R8, R66, R7, 0x3 ;  /* 0x0000000742087211 */ /* 0x000fc400078e18ff */
[----:B------:R-:W-:Y:S02]  /*1020*/  IADD3.X R24, R18, UR5, R121, P0, P2 ;  /* 0x0000000512187c10 */ /* 0x000fe400087e4479 */
[C---:B------:R-:W-:Y:S01]  /*1030*/  LEA R46, P4, R9.reuse, R120, 0x1 ;  /* 0x00000078092e7211 */ /* 0x040fe200078808ff */
[----:B------:R-:W-:Y:S01]  /*1040*/  IMAD R18, R66, 0x8, R8 ;  /* 0x0000000842127824 */ /* 0x000fe200078e0208 */
[----:B------:R-:W-:Y:S02]  /*1050*/  LEA.HI.X.SX32 R35, R44, R23, 0x1, P3 ;  /* 0x000000172c237211 */ /* 0x000fe400018f0eff */
[----:B------:R-:W-:Y:S01]  /*1060*/  LEA.HI.X.SX32 R47, R9, R24, 0x1, P4 ;  /* 0x00000018092f7211 */ /* 0x000fe200020f0eff */
[----:B------:R-:W-:Y:S01]  /*1070*/  IMAD R9, R66, 0x8, R18 ;  /* 0x0000000842097824 */ /* 0x000fe200078e0212 */
[-C--:B------:R-:W-:Y:S02]  /*1080*/  LEA R42, P2, R21, R120.reuse, 0x1 ;  /* 0x00000078152a7211 */ /* 0x080fe400078408ff */
[----:B------:R-:W-:-:S02]  /*1090*/  LEA R44, P3, R17, R120, 0x1 ;  /* 0x00000078112c7211 */ /* 0x000fc400078608ff */
[-C--:B------:R-:W-:Y:S02]  /*10a0*/  LEA.HI.X.SX32 R43, R21, R24.reuse, 0x1, P2 ;  /* 0x00000018152b7211 */ /* 0x080fe400010f0eff */
[----:B------:R-:W-:Y:S02]  /*10b0*/  LEA.HI.X.SX32 R45, R17, R24, 0x1, P3 ;  /* 0x00000018112d7211 */ /* 0x000fe400018f0eff */
[CC--:B------:R-:W-:Y:S02]  /*10c0*/  LEA R48, P2, R19.reuse, R120.reuse, 0x1 ;  /* 0x0000007813307211 */ /* 0x0c0fe400078408ff */
[----:B------:R-:W-:Y:S02]  /*10d0*/  LEA R17, R66, R9, 0x3 ;  /* 0x0000000942117211 */ /* 0x000fe400078e18ff */
[----:B------:R-:W-:Y:S02]  /*10e0*/  LEA R50, P3, R20, R120, 0x1 ;  /* 0x0000007814327211 */ /* 0x000fe400078608ff */
[-C--:B------:R-:W-:Y:S01]  /*10f0*/  LEA.HI.X.SX32 R49, R19, R24.reuse, 0x1, P2 ;  /* 0x0000001813317211 */ /* 0x080fe200010f0eff */
[----:B------:R-:W-:Y:S01]  /*1100*/  IMAD R19, R66, 0x8, R17 ;  /* 0x0000000842137824 */ /* 0x000fe200078e0211 */
[----:B------:R-:W-:-:S02]  /*1110*/  LEA.HI.X.SX32 R51, R20, R24, 0x1, P3 ;  /* 0x0000001814337211 */ /* 0x000fc400018f0eff */
[CC--:B------:R-:W-:Y:S01]  /*1120*/  LEA R54, P2, R7.reuse, R120.reuse, 0x1 ;  /* 0x0000007807367211 */ /* 0x0c0fe200078408ff */
[----:B------:R-:W-:Y:S01]  /*1130*/  IMAD R20, R66, 0x8, R19 ;  /* 0x0000000842147824 */ /* 0x000fe200078e0213 */
[----:B------:R-:W-:Y:S02]  /*1140*/  LEA R52, P4, R22, R120, 0x1 ;  /* 0x0000007816347211 */ /* 0x000fe400078808ff */
[----:B------:R-:W-:Y:S02]  /*1150*/  LEA.HI.X.SX32 R55, R7, R24, 0x1, P2 ;  /* 0x0000001807377211 */ /* 0x000fe400010f0eff */
[----:B------:R-:W-:Y:S02]  /*1160*/  LEA R56, P3, R8, R120, 0x1 ;  /* 0x0000007808387211 */ /* 0x000fe400078608ff */
[----:B------:R-:W-:Y:S02]  /*1170*/  LEA R7, R66, R20, 0x3 ;  /* 0x0000001442077211 */ /* 0x000fe400078e18ff */
[----:B------:R-:W-:-:S02]  /*1180*/  LEA.HI.X.SX32 R53, R22, R24, 0x1, P4 ;  /* 0x0000001816357211 */ /* 0x000fc400020f0eff */
[----:B------:R-:W-:Y:S02]  /*1190*/  LEA R58, P4, R18, R120, 0x1 ;  /* 0x00000078123a7211 */ /* 0x000fe400078808ff */
[----:B------:R-:W-:Y:S01]  /*11a0*/  LEA.HI.X.SX32 R57, R8, R24, 0x1, P3 ;  /* 0x0000001808397211 */ /* 0x000fe200018f0eff */
[----:B------:R-:W-:Y:S01]  /*11b0*/  IMAD R8, R66, 0x8, R7 ;  /* 0x0000000842087824 */ /* 0x000fe200078e0207 */
[----:B------:R-:W-:Y:S02]  /*11c0*/  LEA R60, P2, R9, R120, 0x1 ;  /* 0x00000078093c7211 */ /* 0x000fe400078408ff */
[----:B------:R-:W-:Y:S02]  /*11d0*/  LEA.HI.X.SX32 R59, R18, R24, 0x1, P4 ;  /* 0x00000018123b7211 */ /* 0x000fe400020f0eff */
[-C--:B------:R-:W-:Y:S02]  /*11e0*/  LEA R62, P3, R17, R120.reuse, 0x1 ;  /* 0x00000078113e7211 */ /* 0x080fe400078608ff */
[----:B------:R-:W-:-:S02]  /*11f0*/  LEA R64, P4, R19, R120, 0x1 ;  /* 0x0000007813407211 */ /* 0x000fc400078808ff */
[-C--:B------:R-:W-:Y:S01]  /*1200*/  LEA.HI.X.SX32 R61, R9, R24.reuse, 0x1, P2 ;  /* 0x00000018093d7211 */ /* 0x080fe200010f0eff */
[----:B------:R-:W-:Y:S01]  /*1210*/  IMAD R9, R66, 0x8, R8 ;  /* 0x0000000842097824 */ /* 0x000fe200078e0208 */
[----:B------:R-:W-:Y:S02]  /*1220*/  SHF.R.U32.HI R18, RZ, 0x3, R0 ;  /* 0x00000003ff127819 */ /* 0x000fe40000011600 */
[-C--:B------:R-:W-:Y:S02]  /*1230*/  LEA.HI.X.SX32 R63, R17, R24.reuse, 0x1, P3 ;  /* 0x00000018113f7211 */ /* 0x080fe400018f0eff */
[----:B------:R-:W-:Y:S02]  /*1240*/  LEA.HI.X.SX32 R65, R19, R24, 0x1, P4 ;  /* 0x0000001813417211 */ /* 0x000fe400020f0eff */
[-C--:B------:R-:W-:Y:S02]  /*1250*/  LEA R66, P2, R20, R120.reuse, 0x1 ;  /* 0x0000007814427211 */ /* 0x080fe400078408ff */
[----:B------:R-:W-:-:S02]  /*1260*/  LEA R68, P3, R7, R120, 0x1 ;  /* 0x0000007807447211 */ /* 0x000fc400078608ff */
[-C--:B------:R-:W-:Y:S02]  /*1270*/  LEA R70, P4, R8, R120.reuse, 0x1 ;  /* 0x0000007808467211 */ /* 0x080fe400078808ff */
[----:B------:R-:W-:Y:S02]  /*1280*/  LEA R120, P5, R9, R120, 0x1 ;  /* 0x0000007809787211 */ /* 0x000fe400078a08ff */
[----:B------:R-:W-:Y:S02]  /*1290*/  LEA R17, R10, UR6, 0x2 ;  /* 0x000000060a117c11 */ /* 0x000fe4000f8e10ff */
[----:B------:R-:W-:Y:S02]  /*12a0*/  LOP3.LUT R18, R18, 0xc, RZ, 0xc0, !PT ;  /* 0x0000000c12127812 */ /* 0x000fe400078ec0ff */
[----:B------:R-:W-:Y:S02]  /*12b0*/  LOP3.LUT P0, RZ, R0, 0x3, RZ, 0xc0, !PT ;  /* 0x0000000300ff7812 */ /* 0x000fe4000780c0ff */
[----:B------:R-:W-:-:S02]  /*12c0*/  LOP3.LUT R25, R25, 0x10, R0, 0x78, !PT ;  /* 0x0000001019197812 */ /* 0x000fc400078e7800 */
[-C--:B------:R-:W-:Y:S01]  /*12d0*/  LEA.HI.X.SX32 R67, R20, R24.reuse, 0x1, P2 ;  /* 0x0000001814437211 */ /* 0x080fe200010f0eff */
[----:B------:R-:W-:Y:S01]  /*12e0*/  IMAD.MOV.U32 R20, RZ, RZ, RZ ;  /* 0x000000ffff147224 */ /* 0x000fe200078e00ff */
[-C--:B------:R-:W-:Y:S01]  /*12f0*/  LEA.HI.X.SX32 R69, R7, R24.reuse, 0x1, P3 ;  /* 0x0000001807457211 */ /* 0x080fe200018f0eff */
[----:B------:R-:W-:Y:S01]  /*1300*/  IMAD.MOV.U32 R7, RZ, RZ, 0x3f800000 ;  /* 0x3f800000ff077424 */ /* 0x000fe200078e00ff */
[-C--:B------:R-:W-:Y:S02]  /*1310*/  LEA.HI.X.SX32 R71, R8, R24.reuse, 0x1, P4 ;  /* 0x0000001808477211 */ /* 0x080fe400020f0eff */
[----:B------:R-:W-:Y:S01]  /*1320*/  LEA.HI.X.SX32 R121, R9, R24, 0x1, P5 ;  /* 0x0000001809797211 */ /* 0x000fe200028f0eff */
[----:B------:R-:W-:Y:S01]  /*1330*/  IMAD.IADD R24, R17, 0x1, R18 ;  /* 0x0000000111187824 */ /* 0x000fe200078e0212 */
[C---:B------:R-:W-:Y:S01]  /*1340*/  ISETP.GE.U32.AND P2, PT, R16.reuse, 0x80, PT ;  /* 0x000000801000780c */ /* 0x040fe20003f46070 */
[----:B------:R-:W-:Y:S01]  /*1350*/  IMAD.MOV.U32 R9, RZ, RZ, 0x3f800000 ;  /* 0x3f800000ff097424 */ /* 0x000fe200078e00ff */
[----:B------:R-:W-:-:S02]  /*1360*/  ISETP.LT.U32.AND P0, PT, R16, 0x80, !P0 ;  /* 0x000000801000780c */ /* 0x000fc40004701070 */
[----:B------:R-:W-:Y:S02]  /*1370*/  LEA R16, R16, UR6, 0x2 ;  /* 0x0000000610107c11 */ /* 0x000fe4000f8e10ff */
[----:B------:R-:W-:Y:S02]  /*1380*/  MOV R8, 0x3f800000 ;  /* 0x3f80000000087802 */ /* 0x000fe40000000f00 */
[C---:B------:R-:W-:Y:S02]  /*1390*/  LOP3.LUT R26, R11.reuse, 0x20, RZ, 0x3c, !PT ;  /* 0x000000200b1a7812 */ /* 0x040fe400078e3cff */
[C---:B------:R-:W-:Y:S02]  /*13a0*/  LOP3.LUT R27, R11.reuse, 0x40, RZ, 0x3c, !PT ;  /* 0x000000400b1b7812 */ /* 0x040fe400078e3cff */
[----:B------:R-:W-:Y:S02]  /*13b0*/  LOP3.LUT R28, R11, 0x60, RZ, 0x3c, !PT ;  /* 0x000000600b1c7812 */ /* 0x000fe400078e3cff */
[----:B------:R-:W-:-:S02]  /*13c0*/  LOP3.LUT R19, R25, 0x20, RZ, 0x3c, !PT ;  /* 0x0000002019137812 */ /* 0x000fc400078e3cff */
[----:B------:R-:W-:Y:S02]  /*13d0*/  LOP3.LUT R18, R15, 0x20, RZ, 0x3c, !PT ;  /* 0x000000200f127812 */ /* 0x000fe400078e3cff */
[----:B------:R-:W-:-:S07]  /*13e0*/  LOP3.LUT R21, R14, 0x40, RZ, 0x3c, !PT ;  /* 0x000000400e157812 */ /* 0x000fce00078e3cff */
.L_x_1:
[----:B------:R-:W-:-:S04]  /*13f0*/  IMAD.WIDE R88, R20, 0x2, R146 ;  /* 0x0000000214587825 */ /* 0x000fc800078e0292 */
[C---:B------:R-:W-:Y:S01]  /*1400*/  IMAD.WIDE R90, R20.reuse, 0x2, R144 ;  /* 0x00000002145a7825 */ /* 0x040fe200078e0290 */
[----:B------:R-:W2:Y:S03]  /*1410*/  LDG.E.U16 R110, desc[UR10][R88.64] ;  /* 0x0000000a586e7981 */ /* 0x000ea6000c1e1500 */
[C---:B------:R-:W-:Y:S01]  /*1420*/  IMAD.WIDE R94, R20.reuse, 0x2, R138 ;  /* 0x00000002145e7825 */ /* 0x040fe200078e028a */
[----:B------:R-:W3:Y:S03]  /*1430*/  LDG.E.U16 R111, desc[UR10][R90.64] ;  /* 0x0000000a5a6f7981 */ /* 0x000ee6000c1e1500 */
[C---:B------:R-:W-:Y:S01]  /*1440*/  IMAD.WIDE R92, R20.reuse, 0x2, R142 ;  /* 0x00000002145c7825 */ /* 0x040fe200078e028e */
[----:B------:R0:W4:Y:S03]  /*1450*/  LDG.E.U16 R112, desc[UR10][R94.64] ;  /* 0x0000000a5e707981 */ /* 0x000126000c1e1500 */
[C---:B------:R-:W-:Y:S01]  /*1460*/  IMAD.WIDE R96, R20.reuse, 0x2, R136 ;  /* 0x0000000214607825 */ /* 0x040fe200078e0288 */
[----:B------:R1:W5:Y:S03]  /*1470*/  LDG.E.U16 R116, desc[UR10][R92.64] ;  /* 0x0000000a5c747981 */ /* 0x000366000c1e1500 */
[C---:B------:R-:W-:Y:S01]  /*1480*/  IMAD.WIDE R100, R20.reuse, 0x2, R130 ;  /* 0x0000000214647825 */ /* 0x040fe200078e0282 */
[----:B------:R1:W5:Y:S03]  /*1490*/  LDG.E.U16 R113, desc[UR10][R96.64] ;  /* 0x0000000a60717981 */ /* 0x000366000c1e1500 */
[----:B------:R-:W-:-:S02]  /*14a0*/  IMAD.WIDE R106, R20, 0x2, R34 ;  /* 0x00000002146a7825 */ /* 0x000fc400078e0222 */
[----:B------:R-:W3:Y:S02]  /*14b0*/  LDG.E.U16 R100, desc[UR10][R100.64] ;  /* 0x0000000a64647981 */ /* 0x000ee4000c1e1500 */
[C---:B------:R-:W-:Y:S02]  /*14c0*/  IMAD.WIDE R102, R20.reuse, 0x2, R124 ;  /* 0x0000000214667825 */ /* 0x040fe400078e027c */
[----:B------:R-:W5:Y:S02]  /*14d0*/  LDG.E.U16 R106, desc[UR10][R106.64] ;  /* 0x0000000a6a6a7981 */ /* 0x000f64000c1e1500 */
[C---:B------:R-:W-:Y:S02]  /*14e0*/  IMAD.WIDE R108, R20.reuse, 0x2, R36 ;  /* 0x00000002146c7825 */ /* 0x040fe400078e0224 */
[----:B------:R-:W5:Y:S02]  /*14f0*/  LDG.E.U16 R103, desc[UR10][R102.64] ;  /* 0x0000000a66677981 */ /* 0x000f64000c1e1500 */
[----:B------:R-:W-:-:S02]  /*1500*/  IMAD.WIDE R98, R20, 0x2, R134 ;  /* 0x0000000214627825 */ /* 0x000fc400078e0286 */
[----:B------:R-:W5:Y:S02]  /*1510*/  LDG.E.U16 R109, desc[UR10][R108.64] ;  /* 0x0000000a6c6d7981 */ /* 0x000f64000c1e1500 */
[C---:B------:R-:W-:Y:S02]  /*1520*/  IMAD.WIDE R104, R20.reuse, 0x2, R30 ;  /* 0x0000000214687825 */ /* 0x040fe400078e021e */
[----:B------:R-:W5:Y:S02]  /*1530*/  LDG.E.U16 R118, desc[UR10][R98.64] ;  /* 0x0000000a62767981 */ /* 0x000f64000c1e1500 */
[C---:B0-----:R-:W-:Y:S02]  /*1540*/  IMAD.WIDE R94, R20.reuse, 0x2, R38 ;  /* 0x00000002145e7825 */ /* 0x041fe400078e0226 */
[----:B------:R-:W5:Y:S02]  /*1550*/  LDG.E.U16 R148, desc[UR10][R104.64] ;  /* 0x0000000a68947981 */ /* 0x000f64000c1e1500 */
[----:B------:R-:W-:-:S02]  /*1560*/  IMAD.WIDE R88, R20, 0x2, R140 ;  /* 0x0000000214587825 */ /* 0x000fc400078e028c */
[----:B------:R-:W5:Y:S02]  /*1570*/  LDG.E.U16 R150, desc[UR10][R94.64] ;  /* 0x0000000a5e967981 */ /* 0x000f64000c1e1500 */
[C---:B------:R-:W-:Y:S02]  /*1580*/  IMAD.WIDE R90, R20.reuse, 0x2, R132 ;  /* 0x00000002145a7825 */ /* 0x040fe400078e0284 */
[----:B------:R-:W5:Y:S02]  /*1590*/  LDG.E.U16 R89, desc[UR10][R88.64] ;  /* 0x0000000a58597981 */ /* 0x000f64000c1e1500 */
[C---:B-1----:R-:W-:Y:S02]  /*15a0*/  IMAD.WIDE R92, R20.reuse, 0x2, R32 ;  /* 0x00000002145c7825 */ /* 0x042fe400078e0220 */
[----:B------:R-:W5:Y:S02]  /*15b0*/  LDG.E.U16 R91, desc[UR10][R90.64] ;  /* 0x0000000a5a5b7981 */ /* 0x000f64000c1e1500 */
[----:B------:R-:W-:-:S02]  /*15c0*/  IMAD.WIDE R96, R20, 0x2, R40 ;  /* 0x0000000214607825 */ /* 0x000fc400078e0228 */
[----:B------:R-:W5:Y:S04]  /*15d0*/  LDG.E.U16 R117, desc[UR10][R92.64] ;  /* 0x0000000a5c757981 */ /* 0x000f68000c1e1500 */
[----:B------:R-:W5:Y:S01]  /*15e0*/  LDG.E.U16 R119, desc[UR10][R96.64] ;  /* 0x0000000a60777981 */ /* 0x000f62000c1e1500 */
[----:B------:R-:W-:Y:S06]  /*15f0*/  BAR.SYNC.DEFER_BLOCKING 0x0 ;  /* 0x0000000000007b1d */ /* 0x000fec0000010000 */
[----:B--2---:R-:W-:Y:S04]  /*1600*/  STS.U16 [R11+UR6+0x2000], R110 ;  /* 0x0020006e0b007988 */ /* 0x004fe80008000406 */
[----:B----4-:R-:W-:Y:S04]  /*1610*/  STS.U16 [R11+UR6+0x2800], R112 ;  /* 0x002800700b007988 */ /* 0x010fe80008000406 */
[----:B---3--:R-:W-:Y:S04]  /*1620*/  STS.U16 [R11+UR6+0x3000], R100 ;  /* 0x003000640b007988 */ /* 0x008fe80008000406 */
[----:B-----5:R-:W-:Y:S04]  /*1630*/  STS.U16 [R11+UR6+0x3800], R106 ;  /* 0x0038006a0b007988 */ /* 0x020fe80008000406 */
[----:B------:R-:W-:Y:S04]  /*1640*/  STS.U16 [R26+UR6+0x2200], R111 ;  /* 0x0022006f1a007988 */ /* 0x000fe80008000406 */
        /* <DEDUP_REMOVED lines=10> */
[----:B------:R-:W-:Y:S01]  /*16f0*/  STS.U16 [R28+UR6+0x3e00], R119 ;  /* 0x003e00771c007988 */ /* 0x000fe20008000406 */
[----:B------:R-:W-:Y:S06]  /*1700*/  BAR.SYNC.DEFER_BLOCKING 0x0 ;  /* 0x0000000000007b1d */ /* 0x000fec0000010000 */
[----:B------:R-:W-:Y:S04]  /*1710*/  LDSM.16.MT88.4 R112, [R15+UR6] ;  /* 0x000000060f70783b */ /* 0x000fe80008004200 */
[----:B------:R-:W0:Y:S04]  /*1720*/  LDSM.16.M88.4 R96, [R14+UR6+0x2000] ;  /* 0x002000060e60783b */ /* 0x000e280008000200 */
[----:B------:R-:W1:Y:S04]  /*1730*/  LDSM.16.MT88.4 R108, [R18+UR6] ;  /* 0x00000006126c783b */ /* 0x000e680008004200 */
[----:B------:R-:W2:Y:S04]  /*1740*/  LDSM.16.MT88.4 R104, [R15+UR6+0x400] ;  /* 0x000400060f68783b */ /* 0x000ea80008004200 */
[----:B------:R-:W3:Y:S04]  /*1750*/  LDSM.16.MT88.4 R92, [R18+UR6+0x400] ;  /* 0x00040006125c783b */ /* 0x000ee80008004200 */
[----:B------:R-:W-:Y:S04]  /*1760*/  LDSM.16.MT88.4 R100, [R15+UR6+0x800] ;  /* 0x000800060f64783b */ /* 0x000fe80008004200 */
[----:B------:R-:W4:Y:S04]  /*1770*/  LDSM.16.M88.4 R88, [R21+UR6+0x2000] ;  /* 0x002000061558783b */ /* 0x000f280008000200 */
[----:B------:R-:W5:Y:S01]  /*1780*/  LDSM.16.MT88.4 R116, [R18+UR6+0x800] ;  /* 0x000800061274783b */ /* 0x000f620008004200 */
[-C--:B0-----:R-:W-:Y:S06]  /*1790*/  HMMA.16816.F32 R112, R112, R96.reuse, RZ ;  /* 0x000000607070723c */ /* 0x081fec00000018ff */
[----:B-1----:R-:W-:-:S15]  /*17a0*/  HMMA.16816.F32 R108, R108, R96, RZ ;  /* 0x000000606c6c723c */ /* 0x002fde00000018ff */
[----:B------:R-:W-:-:S03]  /*17b0*/  NOP ;  /* 0x0000000000007918 */ /* 0x000fc60000000000 */
[-C--:B--2---:R-:W-:Y:S01]  /*17c0*/  HMMA.16816.F32 R104, R104, R98.reuse, R112 ;  /* 0x000000626868723c */ /* 0x084fe20000001870 */
[----:B------:R-:W-:Y:S05]  /*17d0*/  LDSM.16.MT88.4 R112, [R18+UR6+0x1000] ;  /* 0x001000061270783b */ /* 0x000fea0008004200 */
[----:B---3--:R-:W-:Y:S01]  /*17e0*/  HMMA.16816.F32 R108, R92, R98, R108 ;  /* 0x000000625c6c723c */ /* 0x008fe2000000186c */
[----:B------:R-:W0:Y:S04]  /*17f0*/  LDSM.16.MT88.4 R92, [R15+UR6+0xc00] ;  /* 0x000c00060f5c783b */ /* 0x000e280008004200 */
[----:B------:R-:W1:-:S13]  /*1800*/  LDSM.16.MT88.4 R96, [R18+UR6+0xc00] ;  /* 0x000c00061260783b */ /* 0x000e5a0008004200 */
[-C--:B----4-:R-:W-:Y:S01]  /*1810*/  HMMA.16816.F32 R100, R100, R88.reuse, R104 ;  /* 0x000000586464723c */ /* 0x090fe20000001868 */
[----:B------:R-:W-:Y:S05]  /*1820*/  LDSM.16.MT88.4 R104, [R15+UR6+0x1000] ;  /* 0x001000060f68783b */ /* 0x000fea0008004200 */
[----:B-----5:R-:W-:Y:S01]  /*1830*/  HMMA.16816.F32 R116, R116, R88, R108 ;  /* 0x000000587474723c */ /* 0x020fe2000000186c */
[----:B------:R-:W2:-:S15]  /*1840*/  LDSM.16.M88.4 R108, [R14+UR6+0x2080] ;  /* 0x002080060e6c783b */ /* 0x000e9e0008000200 */
[----:B------:R-:W-:-:S02]  /*1850*/  NOP ;  /* 0x0000000000007918 */ /* 0x000fc40000000000 */
[-C--:B0-----:R-:W-:Y:S01]  /*1860*/  HMMA.16816.F32 R92, R92, R90.reuse, R100 ;  /* 0x0000005a5c5c723c */ /* 0x081fe20000001864 */
[----:B------:R-:W-:Y:S05]  /*1870*/  LDSM.16.MT88.4 R100, [R15+UR6+0x1800] ;  /* 0x001800060f64783b */ /* 0x000fea0008004200 */
[----:B-1----:R-:W-:Y:S01]  /*1880*/  HMMA.16816.F32 R116, R96, R90, R116 ;  /* 0x0000005a6074723c */ /* 0x002fe20000001874 */
[----:B------:R-:W0:Y:S04]  /*1890*/  LDSM.16.MT88.4 R88, [R15+UR6+0x1400] ;  /* 0x001400060f58783b */ /* 0x000e280008004200 */
[----:B------:R-:W1:-:S13]  /*18a0*/  LDSM.16.MT88.4 R96, [R18+UR6+0x1400] ;  /* 0x001400061260783b */ /* 0x000e5a0008004200 */
[-C--:B--2---:R-:W-:Y:S01]  /*18b0*/  HMMA.16816.F32 R92, R104, R108.reuse, R92 ;  /* 0x0000006c685c723c */ /* 0x084fe2000000185c */
[----:B------:R-:W2:Y:S05]  /*18c0*/  LDSM.16.M88.4 R104, [R21+UR6+0x2080] ;  /* 0x002080061568783b */ /* 0x000eaa0008000200 */
[----:B------:R-:W-:Y:S01]  /*18d0*/  HMMA.16816.F32 R112, R112, R108, R116 ;  /* 0x0000006c7070723c */ /* 0x000fe20000001874 */
[----:B------:R-:W3:-:S15]  /*18e0*/  LDSM.16.MT88.4 R116, [R18+UR6+0x1800] ;  /* 0x001800061274783b */ /* 0x000ede0008004200 */
[----:B------:R-:W-:-:S02]  /*18f0*/  NOP ;  /* 0x0000000000007918 */ /* 0x000fc40000000000 */
[-C--:B0-----:R-:W-:Y:S01]  /*1900*/  HMMA.16816.F32 R88, R88, R110.reuse, R92 ;  /* 0x0000006e5858723c */ /* 0x081fe2000000185c */
[----:B------:R-:W0:Y:S05]  /*1910*/  LDSM.16.MT88.4 R92, [R15+UR6+0x1c00] ;  /* 0x001c00060f5c783b */ /* 0x000e2a0008004200 */
[----:B-1----:R-:W-:Y:S01]  /*1920*/  HMMA.16816.F32 R96, R96, R110, R112 ;  /* 0x0000006e6060723c */ /* 0x002fe20000001870 */
[----:B------:R-:W1:-:S15]  /*1930*/  LDSM.16.MT88.4 R108, [R18+UR6+0x1c00] ;  /* 0x001c0006126c783b */ /* 0x000e5e0008004200 */
[----:B------:R-:W-:-:S02]  /*1940*/  NOP ;  /* 0x0000000000007918 */ /* 0x000fc40000000000 */
[-C--:B--2---:R-:W-:Y:S06]  /*1950*/  HMMA.16816.F32 R88, R100, R104.reuse, R88 ;  /* 0x000000686458723c */ /* 0x084fec0000001858 */
[----:B---3--:R-:W-:Y:S01]  /*1960*/  HMMA.16816.F32 R96, R116, R104, R96 ;  /* 0x000000687460723c */ /* 0x008fe20000001860 */
[----:B------:R-:W-:-:S15]  /*1970*/  BAR.SYNC.DEFER_BLOCKING 0x0 ;  /* 0x0000000000007b1d */ /* 0x000fde0000010000 */
[----:B------:R-:W-:-:S02]  /*1980*/  NOP ;  /* 0x0000000000007918 */ /* 0x000fc40000000000 */
[-C--:B0-----:R-:W-:Y:S06]  /*1990*/  HMMA.16816.F32 R88, R92, R106.reuse, R88 ;  /* 0x0000006a5c58723c */ /* 0x081fec0000001858 */
[----:B-1----:R-:W-:-:S15]  /*19a0*/  HMMA.16816.F32 R96, R108, R106, R96 ;  /* 0x0000006a6c60723c */ /* 0x002fde0000001860 */
[----:B------:R-:W-:-:S03]  /*19b0*/  NOP ;  /* 0x0000000000007918 */ /* 0x000fc60000000000 */
[----:B------:R-:W-:Y:S01]  /*19c0*/  FMUL R92, R88, UR9 ;  /* 0x00000009585c7c20 */ /* 0x000fe20008400000 */
[----:B------:R-:W-:Y:S01]  /*19d0*/  FMUL R93, R89, UR9 ;  /* 0x00000009595d7c20 */ /* 0x000fe20008400000 */
[----:B------:R-:W-:Y:S01]  /*19e0*/  FMUL R94, R90, UR9 ;  /* 0x000000095a5e7c20 */ /* 0x000fe20008400000 */
[----:B------:R-:W-:-:S03]  /*19f0*/  FMUL R95, R91, UR9 ;  /* 0x000000095b5f7c20 */ /* 0x000fc60008400000 */
[----:B------:R-:W-:Y:S01]  /*1a00*/  FMUL R100, R96, UR9 ;  /* 0x0000000960647c20 */ /* 0x000fe20008400000 */
[----:B------:R-:W-:Y:S01]  /*1a10*/  FMUL R101, R97, UR9 ;  /* 0x0000000961657c20 */ /* 0x000fe20008400000 */
[----:B------:R-:W-:Y:S01]  /*1a20*/  FMUL R102, R98, UR9 ;  /* 0x0000000962667c20 */ /* 0x000fe20008400000 */
[----:B------:R-:W-:Y:S01]  /*1a30*/  FMUL R103, R99, UR9 ;  /* 0x0000000963677c20 */ /* 0x000fe20008400000 */
[----:B------:R-:W-:Y:S02]  /*1a40*/  FMNMX R92, R92, R93, !PT ;  /* 0x0000005d5c5c7209 */ /* 0x000fe40007800000 */
[----:B------:R-:W-:Y:S02]  /*1a50*/  FMNMX R94, R94, R95, !PT ;  /* 0x0000005f5e5e7209 */ /* 0x000fe40007800000 */
[----:B------:R-:W-:Y:S02]  /*1a60*/  FMNMX R100, R100, R101, !PT ;  /* 0x0000006564647209 */ /* 0x000fe40007800000 */
[----:B------:R-:W-:Y:S01]  /*1a70*/  FMNMX R102, R102, R103, !PT ;  /* 0x0000006766667209 */ /* 0x000fe20007800000 */
[----:B------:R-:W0:Y:S04]  /*1a80*/  SHFL.BFLY PT, R93, R92, 0x2, 0x1f ;  /* 0x0c401f005c5d7f89 */ /* 0x000e2800000e0000 */
[----:B------:R-:W1:Y:S04]  /*1a90*/  SHFL.BFLY PT, R95, R94, 0x2, 0x1f ;  /* 0x0c401f005e5f7f89 */ /* 0x000e6800000e0000 */
[----:B------:R-:W2:Y:S04]  /*1aa0*/  SHFL.BFLY PT, R103, R100, 0x2, 0x1f ;  /* 0x0c401f0064677f89 */ /* 0x000ea800000e0000 */
[----:B------:R-:W3:Y:S01]  /*1ab0*/  SHFL.BFLY PT, R107, R102, 0x2, 0x1f ;  /* 0x0c401f00666b7f89 */ /* 0x000ee200000e0000 */
[----:B0-----:R-:W-:-:S02]  /*1ac0*/  FMNMX R93, R92, R93, !PT ;  /* 0x0000005d5c5d7209 */ /* 0x001fc40007800000 */
[----:B-1----:R-:W-:Y:S02]  /*1ad0*/  FMNMX R101, R94, R95, !PT ;  /* 0x0000005f5e657209 */ /* 0x002fe40007800000 */
[----:B--2---:R-:W-:Y:S02]  /*1ae0*/  FMNMX R105, R100, R103, !PT ;  /* 0x0000006764697209 */ /* 0x004fe40007800000 */
[----:B---3--:R-:W-:Y:S01]  /*1af0*/  FMNMX R109, R102, R107, !PT ;  /* 0x0000006b666d7209 */ /* 0x008fe20007800000 */
        /* <DEDUP_REMOVED lines=8> */
[----:B------:R-:W-:Y:S04]  /*1b80*/  @P0 STS [R24+0x2000], R95 ;  /* 0x0020005f18000388 */ /* 0x000fe80000000800 */
[----:B------:R-:W-:Y:S04]  /*1b90*/  @P0 STS [R24+0x2080], R103 ;  /* 0x0020806718000388 */ /* 0x000fe80000000800 */
[----:B------:R-:W-:Y:S04]  /*1ba0*/  @P0 STS [R24+0x2100], R107 ;  /* 0x0021006b18000388 */ /* 0x000fe80000000800 */
[----:B------:R-:W-:Y:S01]  /*1bb0*/  @P0 STS [R24+0x2180], R111 ;  /* 0x0021806f18000388 */ /* 0x000fe20000000800 */
[----:B------:R-:W-:Y:S06]  /*1bc0*/  BAR.SYNC.DEFER_BLOCKING 0x0 ;  /* 0x0000000000007b1d */ /* 0x000fec0000010000 */
[----:B------:R-:W0:Y:S04]  /*1bd0*/  @!P2 LDS R22, [R16+0x2000] ;  /* 0x002000001016a984 */ /* 0x000e280000000800 */
[----:B0-----:R-:W0:Y:S02]  /*1be0*/  SHFL.BFLY PT, R93, R22, 0x2, 0x1f ;  /* 0x0c401f00165d7f89 */ /* 0x001e2400000e0000 */
[----:B0-----:R-:W-:-:S05]  /*1bf0*/  FMNMX R93, R22, R93, !PT ;  /* 0x0000005d165d7209 */ /* 0x001fca0007800000 */
[----:B------:R-:W0:Y:S02]  /*1c00*/  SHFL.BFLY PT, R92, R93, 0x1, 0x1f ;  /* 0x0c201f005d5c7f89 */ /* 0x000e2400000e0000 */
[----:B0-----:R-:W-:-:S05]  /*1c10*/  FMNMX R101, R93, R92, !PT ;  /* 0x0000005c5d657209 */ /* 0x001fca0007800000 */
[----:B------:R-:W-:Y:S01]  /*1c20*/  @P0 STS [R16+0x2000], R101 ;  /* 0x0020006510000388 */ /* 0x000fe20000000800 */
[----:B------:R-:W-:Y:S06]  /*1c30*/  BAR.SYNC.DEFER_BLOCKING 0x0 ;  /* 0x0000000000007b1d */ /* 0x000fec0000010000 */
[----:B------:R-:W0:Y:S04]  /*1c40*/  LDS R113, [R17+0x2000] ;  /* 0x0020000011717984 */ /* 0x000e280000000800 */
[----:B------:R-:W1:Y:S04]  /*1c50*/  LDS R115, [R17+0x2080] ;  /* 0x0020800011737984 */ /* 0x000e680000000800 */
[----:B------:R-:W2:Y:S04]  /*1c60*/  LDS R112, [R17+0x2100] ;  /* 0x0021000011707984 */ /* 0x000ea80000000800 */
[----:B------:R-:W3:Y:S01]  /*1c70*/  LDS R114, [R17+0x2180] ;  /* 0x0021800011727984 */ /* 0x000ee20000000800 */
[----:B0-----:R-:W-:-:S02]  /*1c80*/  FMNMX R113, R113, R128, !PT ;  /* 0x0000008071717209 */ /* 0x001fc40007800000 */
[----:B-1----:R-:W-:Y:S02]  /*1c90*/  FMNMX R115, R115, R126, !PT ;  /* 0x0000007e73737209 */ /* 0x002fe40007800000 */
[----:B--2---:R-:W-:Y:S02]  /*1ca0*/  FMNMX R112, R112, R127, !PT ;  /* 0x0000007f70707209 */ /* 0x004fe40007800000 */
[----:B---3--:R-:W-:Y:S01]  /*1cb0*/  FMNMX R114, R114, R123, !PT ;  /* 0x0000007b72727209 */ /* 0x008fe20007800000 */
[--C-:B------:R-:W-:Y:S01]  /*1cc0*/  FFMA R88, R88, UR9, -R113.reuse ;  /* 0x0000000958587c23 */ /* 0x100fe20008000871 */
[----:B------:R-:W-:Y:S01]  /*1cd0*/  FFMA R89, R89, UR9, -R113 ;  /* 0x0000000959597c23 */ /* 0x000fe20008000871 */
[--C-:B------:R-:W-:Y:S01]  /*1ce0*/  FFMA R90, R90, UR9, -R115.reuse ;  /* 0x000000095a5a7c23 */ /* 0x100fe20008000873 */
[----:B------:R-:W-:Y:S01]  /*1cf0*/  FFMA R91, R91, UR9, -R115 ;  /* 0x000000095b5b7c23 */ /* 0x000fe20008000873 */
[--C-:B------:R-:W-:Y:S01]  /*1d00*/  FFMA R96, R96, UR9, -R112.reuse ;  /* 0x0000000960607c23 */ /* 0x100fe20008000870 */
[----:B------:R-:W-:Y:S01]  /*1d10*/  FFMA R97, R97, UR9, -R112 ;  /* 0x0000000961617c23 */ /* 0x000fe20008000870 */
[--C-:B------:R-:W-:Y:S01]  /*1d20*/  FFMA R98, R98, UR9, -R114.reuse ;  /* 0x0000000962627c23 */ /* 0x100fe20008000872 */
[----:B------:R-:W-:Y:S01]  /*1d30*/  FFMA R99, R99, UR9, -R114 ;  /* 0x0000000963637c23 */ /* 0x000fe20008000872 */
[----:B------:R-:W-:Y:S01]  /*1d40*/  FMUL R88, R88, 1.4426950216293334961 ;  /* 0x3fb8aa3b58587820 */ /* 0x000fe20000400000 */
[----:B------:R-:W-:Y:S01]  /*1d50*/  FMUL R89, R89, 1.4426950216293334961 ;  /* 0x3fb8aa3b59597820 */ /* 0x000fe20000400000 */
[----:B------:R-:W-:Y:S01]  /*1d60*/  FMUL R90, R90, 1.4426950216293334961 ;  /* 0x3fb8aa3b5a5a7820 */ /* 0x000fe20000400000 */
[----:B------:R-:W-:Y:S01]  /*1d70*/  FMUL R91, R91, 1.4426950216293334961 ;  /* 0x3fb8aa3b5b5b7820 */ /* 0x000fe20000400000 */
[----:B------:R-:W-:Y:S01]  /*1d80*/  FMUL R96, R96, 1.4426950216293334961 ;  /* 0x3fb8aa3b60607820 */ /* 0x000fe20000400000 */
[----:B------:R-:W-:Y:S01]  /*1d90*/  FMUL R97, R97, 1.4426950216293334961 ;  /* 0x3fb8aa3b61617820 */ /* 0x000fe20000400000 */
[----:B------:R-:W-:Y:S01]  /*1da0*/  FMUL R98, R98, 1.4426950216293334961 ;  /* 0x3fb8aa3b62627820 */ /* 0x000fe20000400000 */
[----:B------:R-:W-:Y:S01]  /*1db0*/  FMUL R99, R99, 1.4426950216293334961 ;  /* 0x3fb8aa3b63637820 */ /* 0x000fe20000400000 */
[----:B------:R-:W-:Y:S08]  /*1dc0*/  MUFU.EX2 R109, R88 ;  /* 0x00000058006d7308 */ /* 0x000ff00000000800 */
[----:B------:R-:W0:Y:S08]  /*1dd0*/  MUFU.EX2 R168, R89 ;  /* 0x0000005900a87308 */ /* 0x000e300000000800 */
[----:B------:R-:W-:Y:S08]  /*1de0*/  MUFU.EX2 R111, R90 ;  /* 0x0000005a006f7308 */ /* 0x000ff00000000800 */
[----:B------:R-:W1:Y:S08]  /*1df0*/  MUFU.EX2 R170, R91 ;  /* 0x0000005b00aa7308 */ /* 0x000e700000000800 */
[----:B------:R-:W-:Y:S08]  /*1e00*/  MUFU.EX2 R129, R96 ;  /* 0x0000006000817308 */ /* 0x000ff00000000800 */
[----:B------:R-:W2:Y:S08]  /*1e10*/  MUFU.EX2 R172, R97 ;  /* 0x0000006100ac7308 */ /* 0x000eb00000000800 */
[----:B------:R-:W-:Y:S08]  /*1e20*/  MUFU.EX2 R149, R98 ;  /* 0x0000006200957308 */ /* 0x000ff00000000800 */
[----:B------:R-:W3:Y:S01]  /*1e30*/  MUFU.EX2 R174, R99 ;  /* 0x0000006300ae7308 */ /* 0x000ee20000000800 */
[----:B0-----:R-:W-:Y:S01]  /*1e40*/  FADD R88, R109, R168 ;  /* 0x000000a86d587221 */ /* 0x001fe20000000000 */
[----:B-1----:R-:W-:Y:S01]  /*1e50*/  FADD R89, R111, R170 ;  /* 0x000000aa6f597221 */ /* 0x002fe20000000000 */
[----:B--2---:R-:W-:-:S03]  /*1e60*/  FADD R90, R129, R172 ;  /* 0x000000ac815a7221 */ /* 0x004fc60000000000 */
[----:B------:R-:W0:Y:S04]  /*1e70*/  SHFL.BFLY PT, R93, R88, 0x2, 0x1f ;  /* 0x0c401f00585d7f89 */ /* 0x000e2800000e0000 */
[----:B------:R-:W1:Y:S01]  /*1e80*/  SHFL.BFLY PT, R92, R89, 0x2, 0x1f ;  /* 0x0c401f00595c7f89 */ /* 0x000e6200000e0000 */
[----:B---3--:R-:W-:-:S03]  /*1e90*/  FADD R91, R149, R174 ;  /* 0x000000ae955b7221 */ /* 0x008fc60000000000 */
[----:B------:R-:W2:Y:S04]  /*1ea0*/  SHFL.BFLY PT, R95, R90, 0x2, 0x1f ;  /* 0x0c401f005a5f7f89 */ /* 0x000ea800000e0000 */
[----:B------:R-:W3:Y:S01]  /*1eb0*/  SHFL.BFLY PT, R100, R91, 0x2, 0x1f ;  /* 0x0c401f005b647f89 */ /* 0x000ee200000e0000 */
[----:B0-----:R-:W-:Y:S01]  /*1ec0*/  FADD R93, R88, R93 ;  /* 0x0000005d585d7221 */ /* 0x001fe20000000000 */
[----:B-1----:R-:W-:-:S04]  /*1ed0*/  FADD R94, R89, R92 ;  /* 0x0000005c595e7221 */ /* 0x002fc80000000000 */
[----:B------:R-:W0:Y:S01]  /*1ee0*/  SHFL.BFLY PT, R92, R93, 0x1, 0x1f ;  /* 0x0c201f005d5c7f89 */ /* 0x000e2200000e0000 */
[----:B--2---:R-:W-:Y:S01]  /*1ef0*/  FADD R96, R90, R95 ;  /* 0x0000005f5a607221 */ /* 0x004fe20000000000 */
[----:B---3--:R-:W-:Y:S02]  /*1f00*/  FADD R100, R91, R100 ;  /* 0x000000645b647221 */ /* 0x008fe40000000000 */
[----:B------:R-:W1:Y:S04]  /*1f10*/  SHFL.BFLY PT, R95, R94, 0x1, 0x1f ;  /* 0x0c201f005e5f7f89 */ /* 0x000e6800000e0000 */
[----:B------:R-:W2:Y:S04]  /*1f20*/  SHFL.BFLY PT, R97, R96, 0x1, 0x1f ;  /* 0x0c201f0060617f89 */ /* 0x000ea800000e0000 */
[----:B------:R-:W3:Y:S01]  /*1f30*/  SHFL.BFLY PT, R99, R100, 0x1, 0x1f ;  /* 0x0c201f0064637f89 */ /* 0x000ee200000e0000 */
[----:B0-----:R-:W-:Y:S01]  /*1f40*/  FADD R101, R93, R92 ;  /* 0x0000005c5d657221 */ /* 0x001fe20000000000 */
[----:B------:R-:W-:Y:S01]  /*1f50*/  BAR.SYNC.DEFER_BLOCKING 0x0 ;  /* 0x0000000000007b1d */ /* 0x000fe20000010000 */
[----:B-1----:R-:W-:Y:S01]  /*1f60*/  FADD R95, R94, R95 ;  /* 0x0000005f5e5f7221 */ /* 0x002fe20000000000 */
[----:B--2---:R-:W-:Y:S01]  /*1f70*/  FADD R97, R96, R97 ;  /* 0x0000006160617221 */ /* 0x004fe20000000000 */
[----:B---3--:R-:W-:-:S03]  /*1f80*/  FADD R99, R100, R99 ;  /* 0x0000006364637221 */ /* 0x008fc60000000000 */
[----:B------:R-:W-:Y:S04]  /*1f90*/  @P0 STS [R24+0x2000], R101 ;  /* 0x0020006518000388 */ /* 0x000fe80000000800 */
[----:B------:R-:W-:Y:S04]  /*1fa0*/  @P0 STS [R24+0x2080], R95 ;  /* 0x0020805f18000388 */ /* 0x000fe80000000800 */
[----:B------:R-:W-:Y:S04]  /*1fb0*/  @P0 STS [R24+0x2100], R97 ;  /* 0x0021006118000388 */ /* 0x000fe80000000800 */
[----:B------:R-:W-:Y:S01]  /*1fc0*/  @P0 STS [R24+0x2180], R99 ;  /* 0x0021806318000388 */ /* 0x000fe20000000800 */
[----:B------:R-:W-:Y:S06]  /*1fd0*/  BAR.SYNC.DEFER_BLOCKING 0x0 ;  /* 0x0000000000007b1d */ /* 0x000fec0000010000 */
[----:B------:R-:W0:Y:S04]  /*1fe0*/  @!P2 LDS R23, [R16+0x2000] ;  /* 0x002000001017a984 */ /* 0x000e280000000800 */
[----:B0-----:R-:W0:Y:S02]  /*1ff0*/  SHFL.BFLY PT, R88, R23, 0x2, 0x1f ;  /* 0x0c401f0017587f89 */ /* 0x001e2400000e0000 */
[----:B0-----:R-:W-:-:S05]  /*2000*/  FADD R98, R23, R88 ;  /* 0x0000005817627221 */ /* 0x001fca0000000000 */
[----:B------:R-:W0:Y:S02]  /*2010*/  SHFL.BFLY PT, R89, R98, 0x1, 0x1f ;  /* 0x0c201f0062597f89 */ /* 0x000e2400000e0000 */
[----:B0-----:R-:W-:-:S05]  /*2020*/  FADD R103, R98, R89 ;  /* 0x0000005962677221 */ /* 0x001fca0000000000 */
[----:B------:R0:W-:Y:S01]  /*2030*/  @P0 STS [R16+0x2000], R103 ;  /* 0x0020006710000388 */ /* 0x0001e20000000800 */
[----:B------:R-:W-:Y:S01]  /*2040*/  BAR.SYNC.DEFER_BLOCKING 0x0 ;  /* 0x0000000000007b1d */ /* 0x000fe20000010000 */
[----:B------:R-:W-:-:S04]  /*2050*/  IMAD.WIDE R88, R29, 0x2, R42 ;  /* 0x000000021d587825 */ /* 0x000fc800078e022a */
[----:B------:R-:W-:-:S04]  /*2060*/  IMAD.WIDE R90, R29, 0x2, R44 ;  /* 0x000000021d5a7825 */ /* 0x000fc800078e022c */
[----:B------:R-:W-:-:S04]  /*2070*/  IMAD.WIDE R92, R29, 0x2, R46 ;  /* 0x000000021d5c7825 */ /* 0x000fc800078e022e */
[----:B------:R-:W-:-:S04]  /*2080*/  IMAD.WIDE R94, R29, 0x2, R48 ;  /* 0x000000021d5e7825 */ /* 0x000fc800078e0230 */
[----:B------:R-:W-:-:S04]  /*2090*/  IMAD.WIDE R96, R29, 0x2, R50 ;  /* 0x000000021d607825 */ /* 0x000fc800078e0232 */
[C---:B------:R-:W-:Y:S01]  /*20a0*/  IMAD.WIDE R98, R29.reuse, 0x2, R52 ;  /* 0x000000021d627825 */ /* 0x040fe200078e0234 */
[----:B------:R1:W2:Y:S03]  /*20b0*/  LDG.E.U16 R108, desc[UR10][R88.64] ;  /* 0x0000000a586c7981 */ /* 0x0002a6000c1e1500 */
[C---:B------:R-:W-:Y:S01]  /*20c0*/  IMAD.WIDE R100, R29.reuse, 0x2, R54 ;  /* 0x000000021d647825 */ /* 0x040fe200078e0236 */
[----:B------:R3:W4:Y:S03]  /*20d0*/  LDG.E.U16 R110, desc[UR10][R90.64] ;  /* 0x0000000a5a6e7981 */ /* 0x000726000c1e1500 */
[C---:B0-----:R-:W-:Y:S01]  /*20e0*/  IMAD.WIDE R102, R29.reuse, 0x2, R60 ;  /* 0x000000021d667825 */ /* 0x041fe200078e023c */
[----:B------:R0:W5:Y:S03]  /*20f0*/  LDG.E.U16 R148, desc[UR10][R92.64] ;  /* 0x0000000a5c947981 */ /* 0x000166000c1e1500 */
[C---:B------:R-:W-:Y:S01]  /*2100*/  IMAD.WIDE R104, R29.reuse, 0x2, R62 ;  /* 0x000000021d687825 */ /* 0x040fe200078e023e */
[----:B------:R0:W5:Y:S03]  /*2110*/  LDG.E.U16 R150, desc[UR10][R94.64] ;  /* 0x0000000a5e967981 */ /* 0x000166000c1e1500 */
[C---:B------:R-:W-:Y:S01]  /*2120*/  IMAD.WIDE R106, R29.reuse, 0x2, R64 ;  /* 0x000000021d6a7825 */ /* 0x040fe200078e0240 */
[----:B------:R0:W5:Y:S03]  /*2130*/  LDG.E.U16 R152, desc[UR10][R96.64] ;  /* 0x0000000a60987981 */ /* 0x000166000c1e1500 */
[C---:B-1----:R-:W-:Y:S01]  /*2140*/  IMAD.WIDE R88, R29.reuse, 0x2, R56 ;  /* 0x000000021d587825 */ /* 0x042fe200078e0238 */
[----:B------:R1:W5:Y:S03]  /*2150*/  LDG.E.U16 R154, desc[UR10][R98.64] ;  /* 0x0000000a629a7981 */ /* 0x000366000c1e1500 */
[C---:B---3--:R-:W-:Y:S01]  /*2160*/  IMAD.WIDE R90, R29.reuse, 0x2, R58 ;  /* 0x000000021d5a7825 */ /* 0x048fe200078e023a */
[----:B------:R-:W3:Y:S03]  /*2170*/  LDG.E.U16 R100, desc[UR10][R100.64] ;  /* 0x0000000a64647981 */ /* 0x000ee6000c1e1500 */
[C---:B0-----:R-:W-:Y:S01]  /*2180*/  IMAD.WIDE R92, R29.reuse, 0x2, R66 ;  /* 0x000000021d5c7825 */ /* 0x041fe200078e0242 */
[----:B------:R0:W3:Y:S03]  /*2190*/  LDG.E.U16 R156, desc[UR10][R88.64] ;  /* 0x0000000a589c7981 */ /* 0x0000e6000c1e1500 */
[C---:B------:R-:W-:Y:S01]  /*21a0*/  IMAD.WIDE R94, R29.reuse, 0x2, R68 ;  /* 0x000000021d5e7825 */ /* 0x040fe200078e0244 */
[----:B------:R0:W3:Y:S03]  /*21b0*/  LDG.E.U16 R158, desc[UR10][R90.64] ;  /* 0x0000000a5a9e7981 */ /* 0x0000e6000c1e1500 */
[C---:B------:R-:W-:Y:S01]  /*21c0*/  IMAD.WIDE R96, R29.reuse, 0x2, R70 ;  /* 0x000000021d607825 */ /* 0x040fe200078e0246 */
[----:B------:R-:W3:Y:S03]  /*21d0*/  LDG.E.U16 R102, desc[UR10][R102.64] ;  /* 0x0000000a66667981 */ /* 0x000ee6000c1e1500 */
[----:B-1----:R-:W-:Y:S01]  /*21e0*/  IMAD.WIDE R98, R29, 0x2, R120 ;  /* 0x000000021d627825 */ /* 0x002fe200078e0278 */
[----:B------:R-:W3:Y:S04]  /*21f0*/  LDG.E.U16 R104, desc[UR10][R104.64] ;  /* 0x0000000a68687981 */ /* 0x000ee8000c1e1500 */
[----:B------:R-:W3:Y:S04]  /*2200*/  LDG.E.U16 R106, desc[UR10][R106.64] ;  /* 0x0000000a6a6a7981 */ /* 0x000ee8000c1e1500 */
[----:B------:R-:W3:Y:S04]  /*2210*/  LDG.E.U16 R160, desc[UR10][R92.64] ;  /* 0x0000000a5ca07981 */ /* 0x000ee8000c1e1500 */
[----:B------:R-:W3:Y:S04]  /*2220*/  LDG.E.U16 R162, desc[UR10][R94.64] ;  /* 0x0000000a5ea27981 */ /* 0x000ee8000c1e1500 */
[----:B------:R-:W3:Y:S04]  /*2230*/  LDG.E.U16 R164, desc[UR10][R96.64] ;  /* 0x0000000a60a47981 */ /* 0x000ee8000c1e1500 */
[----:B------:R-:W3:Y:S04]  /*2240*/  LDG.E.U16 R166, desc[UR10][R98.64] ;  /* 0x0000000a62a67981 */ /* 0x000ee8000c1e1500 */
[----:B------:R-:W-:Y:S04]  /*2250*/  LDS R117, [R17+0x2000] ;  /* 0x0020000011757984 */ /* 0x000fe80000000800 */
[----:B------:R-:W-:Y:S04]  /*2260*/  LDS R116, [R17+0x2080] ;  /* 0x0020800011747984 */ /* 0x000fe80000000800 */
[----:B------:R-:W-:Y:S04]  /*2270*/  LDS R118, [R17+0x2100] ;  /* 0x0021000011767984 */ /* 0x000fe80000000800 */
[----:B------:R-:W-:Y:S01]  /*2280*/  LDS R119, [R17+0x2180] ;  /* 0x0021800011777984 */ /* 0x000fe20000000800 */
[----:B------:R-:W-:Y:S01]  /*2290*/  BAR.SYNC.DEFER_BLOCKING 0x0 ;  /* 0x0000000000007b1d */ /* 0x000fe20000010000 */
[----:B0-----:R-:W-:-:S02]  /*22a0*/  F2FP.F16.F32.PACK_AB R88, R168, R109 ;  /* 0x0000006da858723e */ /* 0x001fc400000000ff */
[----:B------:R-:W-:Y:S02]  /*22b0*/  F2FP.F16.F32.PACK_AB R89, R170, R111 ;  /* 0x0000006faa59723e */ /* 0x000fe400000000ff */
[----:B------:R-:W-:Y:S02]  /*22c0*/  F2FP.F16.F32.PACK_AB R90, R172, R129 ;  /* 0x00000081ac5a723e */ /* 0x000fe400000000ff */
[----:B------:R-:W-:Y:S01]  /*22d0*/  F2FP.F16.F32.PACK_AB R91, R174, R149 ;  /* 0x00000095ae5b723e */ /* 0x000fe200000000ff */
[----:B------:R-:W-:Y:S01]  /*22e0*/  UIADD3 UR4, UR4, 0x20, URZ ;  /* 0x0000002004047890 */ /* 0x000fe2000fffe03f */
[----:B--2---:R-:W-:Y:S04]  /*22f0*/  STS.U16 [R5+UR6+0x2000], R108 ;  /* 0x0020006c05007988 */ /* 0x004fe80008000406 */
[----:B----4-:R-:W-:Y:S04]  /*2300*/  STS.U16 [R5+UR6+0x2200], R110 ;  /* 0x0022006e05007988 */ /* 0x010fe80008000406 */
[----:B-----5:R-:W-:Y:S04]  /*2310*/  STS.U16 [R5+UR6+0x2400], R148 ;  /* 0x0024009405007988 */ /* 0x020fe80008000406 */
[----:B------:R-:W-:Y:S04]  /*2320*/  STS.U16 [R5+UR6+0x2600], R150 ;  /* 0x0026009605007988 */ /* 0x000fe80008000406 */
[----:B------:R-:W-:Y:S04]  /*2330*/  STS.U16 [R5+UR6+0x2800], R152 ;  /* 0x0028009805007988 */ /* 0x000fe80008000406 */
[----:B------:R-:W-:Y:S04]  /*2340*/  STS.U16 [R5+UR6+0x2a00], R154 ;  /* 0x002a009a05007988 */ /* 0x000fe80008000406 */
[----:B---3--:R0:W-:Y:S04]  /*2350*/  STS.U16 [R5+UR6+0x2c00], R100 ;  /* 0x002c006405007988 */ /* 0x0081e80008000406 */
[----:B------:R-:W-:Y:S04]  /*2360*/  STS.U16 [R5+UR6+0x2e00], R156 ;  /* 0x002e009c05007988 */ /* 0x000fe80008000406 */
[----:B------:R-:W-:Y:S04]  /*2370*/  STS.U16 [R5+UR6+0x3000], R158 ;  /* 0x0030009e05007988 */ /* 0x000fe80008000406 */
[----:B------:R1:W-:Y:S04]  /*2380*/  STS.U16 [R5+UR6+0x3200], R102 ;  /* 0x0032006605007988 */ /* 0x0003e80008000406 */
[----:B------:R-:W-:Y:S04]  /*2390*/  STS.U16 [R5+UR6+0x3400], R104 ;  /* 0x0034006805007988 */ /* 0x000fe80008000406 */
[----:B------:R-:W-:Y:S04]  /*23a0*/  STS.U16 [R5+UR6+0x3600], R106 ;  /* 0x0036006a05007988 */ /* 0x000fe80008000406 */
[----:B------:R-:W-:Y:S04]  /*23b0*/  STS.U16 [R5+UR6+0x3800], R160 ;  /* 0x003800a005007988 */ /* 0x000fe80008000406 */
[----:B------:R-:W-:Y:S04]  /*23c0*/  STS.U16 [R5+UR6+0x3a00], R162 ;  /* 0x003a00a205007988 */ /* 0x000fe80008000406 */
[----:B------:R-:W-:Y:S04]  /*23d0*/  STS.U16 [R5+UR6+0x3c00], R164 ;  /* 0x003c00a405007988 */ /* 0x000fe80008000406 */
[----:B------:R-:W-:Y:S04]  /*23e0*/  STS.U16 [R5+UR6+0x3e00], R166 ;  /* 0x003e00a605007988 */ /* 0x000fe80008000406 */
[----:B------:R-:W-:Y:S01]  /*23f0*/  STSM.16.M88.4 [R13+0x4000], R88 ;  /* 0x004000580d007844 */ /* 0x000fe20000000200 */
[----:B------:R-:W-:Y:S01]  /*2400*/  BAR.SYNC.DEFER_BLOCKING 0x0 ;  /* 0x0000000000007b1d */ /* 0x000fe20000010000 */
[----:B0-----:R-:W-:-:S04]  /*2410*/  FADD R100, -R113, R128 ;  /* 0x0000008071647221 */ /* 0x001fc80000000100 */
[----:B------:R-:W-:Y:S01]  /*2420*/  FMUL R101, R100, 1.4426950216293334961 ;  /* 0x3fb8aa3b64657820 */ /* 0x000fe20000400000 */
[----:B------:R-:W-:-:S04]  /*2430*/  FADD R100, -R115, R126 ;  /* 0x0000007e73647221 */ /* 0x000fc80000000100 */
[----:B-1----:R-:W-:Y:S01]  /*2440*/  FMUL R102, R100, 1.4426950216293334961 ;  /* 0x3fb8aa3b64667820 */ /* 0x002fe20000400000 */
[----:B------:R-:W-:-:S04]  /*2450*/  FADD R100, -R112, R127 ;  /* 0x0000007f70647221 */ /* 0x000fc80000000100 */
[----:B------:R-:W-:Y:S01]  /*2460*/  FMUL R103, R100, 1.4426950216293334961 ;  /* 0x3fb8aa3b64677820 */ /* 0x000fe20000400000 */
[----:B------:R-:W-:Y:S01]  /*2470*/  FADD R100, -R114, R123 ;  /* 0x0000007b72647221 */ /* 0x000fe20000000100 */
[----:B------:R-:W-:Y:S04]  /*2480*/  LDSM.16.M88.4 R96, [R12+0x2000] ;  /* 0x002000000c60783b */ /* 0x000fe80000000200 */
[----:B------:R-:W-:Y:S04]  /*2490*/  LDSM.16.M88.4 R92, [R12+0x3000] ;  /* 0x003000000c5c783b */ /* 0x000fe80000000200 */
[----:B------:R-:W0:Y:S01]  /*24a0*/  LDSM.16.M88.4 R88, [R25+UR6+0x4400] ;  /* 0x004400061958783b */ /* 0x000e220008000200 */
[----:B------:R-:W-:-:S03]  /*24b0*/  FMUL R100, R100, 1.4426950216293334961 ;  /* 0x3fb8aa3b64647820 */ /* 0x000fc60000400000 */
[----:B------:R-:W1:Y:S01]  /*24c0*/  LDSM.16.M88.4 R104, [R25+UR6+0x4000] ;  /* 0x004000061968783b */ /* 0x000e620008000200 */
[----:B------:R-:W2:Y:S08]  /*24d0*/  MUFU.EX2 R123, R103 ;  /* 0x00000067007b7308 */ /* 0x000eb00000000800 */
[----:B------:R-:W3:Y:S08]  /*24e0*/  MUFU.EX2 R128, R100 ;  /* 0x0000006400807308 */ /* 0x000ef00000000800 */
[----:B------:R-:W4:Y:S08]  /*24f0*/  MUFU.EX2 R126, R101 ;  /* 0x00000065007e7308 */ /* 0x000f300000000800 */
[----:B------:R5:W0:Y:S01]  /*2500*/  MUFU.EX2 R129, R102 ;  /* 0x0000006600817308 */ /* 0x000a220000000800 */
[C---:B--2---:R-:W-:Y:S01]  /*2510*/  FMUL R80, R123.reuse, R80 ;  /* 0x000000507b507220 */ /* 0x044fe20000400000 */
[C---:B------:R-:W-:Y:S01]  /*2520*/  FMUL R81, R123.reuse, R81 ;  /* 0x000000517b517220 */ /* 0x040fe20000400000 */
[C---:B------:R-:W-:Y:S01]  /*2530*/  FMUL R76, R123.reuse, R76 ;  /* 0x0000004c7b4c7220 */ /* 0x040fe20000400000 */
[----:B------:R-:W-:Y:S01]  /*2540*/  FMUL R77, R123, R77 ;  /* 0x0000004d7b4d7220 */ /* 0x000fe20000400000 */
[C---:B---3--:R-:W-:Y:S01]  /*2550*/  FMUL R82, R128.reuse, R82 ;  /* 0x0000005280527220 */ /* 0x048fe20000400000 */
[C---:B------:R-:W-:Y:S01]  /*2560*/  FMUL R83, R128.reuse, R83 ;  /* 0x0000005380537220 */ /* 0x040fe20000400000 */
[C---:B------:R-:W-:Y:S01]  /*2570*/  FMUL R78, R128.reuse, R78 ;  /* 0x0000004e804e7220 */ /* 0x040fe20000400000 */
[----:B------:R-:W-:Y:S01]  /*2580*/  FMUL R79, R128, R79 ;  /* 0x0000004f804f7220 */ /* 0x000fe20000400000 */
[C---:B----4-:R-:W-:Y:S01]  /*2590*/  FMUL R108, R126.reuse, R72 ;  /* 0x000000487e6c7220 */ /* 0x050fe20000400000 */
[----:B------:R-:W-:Y:S01]  /*25a0*/  FMUL R109, R126, R73 ;  /* 0x000000497e6d7220 */ /* 0x000fe20000400000 */
[----:B-----5:R-:W2:Y:S01]  /*25b0*/  LDSM.16.M88.4 R100, [R19+UR6+0x4400] ;  /* 0x004400061364783b */ /* 0x020ea20008000200 */
[C---:B0-----:R-:W-:Y:S01]  /*25c0*/  FMUL R110, R129.reuse, R74 ;  /* 0x0000004a816e7220 */ /* 0x041fe20000400000 */
[----:B------:R-:W-:-:S02]  /*25d0*/  FMUL R111, R129, R75 ;  /* 0x0000004b816f7220 */ /* 0x000fc40000400000 */
[----:B------:R-:W0:Y:S01]  /*25e0*/  LDSM.16.M88.4 R72, [R19+UR6+0x4000] ;  /* 0x004000061348783b */ /* 0x000e220008000200 */
[----:B------:R-:W-:Y:S01]  /*25f0*/  HMMA.16816.F32 R80, R88, R96, R80 ;  /* 0x000000605850723c */ /* 0x000fe20000001850 */
[----:B------:R-:W-:-:S05]  /*2600*/  FMUL R84, R126, R84 ;  /* 0x000000547e547220 */ /* 0x000fca0000400000 */
[----:B------:R-:W-:Y:S01]  /*2610*/  HMMA.16816.F32 R76, R88, R92, R76 ;  /* 0x0000005c584c723c */ /* 0x000fe2000000184c */
[----:B------:R-:W3:Y:S01]  /*2620*/  LDC R90, c[0x0][0x280] ;  /* 0x0000a000ff5a7b82 */ /* 0x000ee20000000800 */
[----:B------:R-:W-:Y:S01]  /*2630*/  FMUL R85, R126, R85 ;  /* 0x000000557e557220 */ /* 0x000fe20000400000 */
[C---:B------:R-:W-:Y:S01]  /*2640*/  FMUL R86, R129.reuse, R86 ;  /* 0x0000005681567220 */ /* 0x040fe20000400000 */
[----:B------:R-:W-:-:S05]  /*2650*/  FMUL R87, R129, R87 ;  /* 0x0000005781577220 */ /* 0x000fca0000400000 */
[----:B------:R-:W4:Y:S02]  /*2660*/  LDC R88, c[0x0][0x264] ;  /* 0x00009900ff587b82 */ /* 0x000f240000000800 */
[C---:B-1----:R-:W-:Y:S06]  /*2670*/  HMMA.16816.F32 R84, R104.reuse, R96, R84 ;  /* 0x000000606854723c */ /* 0x042fec0000001854 */
[----:B------:R-:W-:Y:S01]  /*2680*/  HMMA.16816.F32 R104, R104, R92, R108 ;  /* 0x0000005c6868723c */ /* 0x000fe2000000186c */
[----:B------:R-:W1:Y:S01]  /*2690*/  LDC R89, c[0x0][0x254] ;  /* 0x00009500ff597b82 */ /* 0x000e620000000800 */
[----:B---3--:R-:W-:-:S04]  /*26a0*/  ISETP.LE.AND P3, PT, R90, UR4, PT ;  /* 0x000000045a007c0c */ /* 0x008fc8000bf63270 */
[----:B--2---:R-:W-:Y:S01]  /*26b0*/  HMMA.16816.F32 R80, R100, R98, R80 ;  /* 0x000000626450723c */ /* 0x004fe20000001850 */
[----:B------:R-:W-:Y:S01]  /*26c0*/  FFMA R8, R126, R8, R117 ;  /* 0x000000087e087223 */ /* 0x000fe20000000075 */
[----:B------:R-:W-:Y:S01]  /*26d0*/  FFMA R7, R123, R7, R118 ;  /* 0x000000077b077223 */ /* 0x000fe20000000076 */
[----:B------:R-:W-:-:S03]  /*26e0*/  FFMA R122, R128, R122, R119 ;  /* 0x0000007a807a7223 */ /* 0x000fc60000000077 */
[----:B------:R-:W-:Y:S01]  /*26f0*/  HMMA.16816.F32 R76, R100, R94, R76 ;  /* 0x0000005e644c723c */ /* 0x000fe2000000184c */
[----:B------:R-:W-:Y:S01]  /*2700*/  FFMA R9, R129, R9, R116 ;  /* 0x0000000981097223 */ /* 0x000fe20000000074 */
[----:B----4-:R-:W-:-:S04]  /*2710*/  IMAD R29, R88, 0x20, R29 ;  /* 0x00000020581d7824 */ /* 0x010fc800078e021d */
[----:B0-----:R-:W-:Y:S01]  /*2720*/  HMMA.16816.F32 R84, R72, R98, R84 ;  /* 0x000000624854723c */ /* 0x001fe20000001854 */
[----:B------:R-:W-:Y:S01]  /*2730*/  IMAD.MOV.U32 R128, RZ, RZ, R113 ;  /* 0x000000ffff807224 */ /* 0x000fe200078e0071 */
[----:B------:R-:W-:Y:S01]  /*2740*/  MOV R127, R112 ;  /* 0x00000070007f7202 */ /* 0x000fe20000000f00 */
[----:B------:R-:W-:-:S03]  /*2750*/  IMAD.MOV.U32 R126, RZ, RZ, R115 ;  /* 0x000000ffff7e7224 */ /* 0x000fc600078e0073 */
[----:B------:R-:W-:Y:S01]  /*2760*/  HMMA.16816.F32 R72, R72, R94, R104 ;  /* 0x0000005e4848723c */ /* 0x000fe20000001868 */
[----:B-1----:R-:W-:Y:S01]  /*2770*/  LEA R20, R89, R20, 0x5 ;  /* 0x0000001459147211 */ /* 0x002fe200078e28ff */
[----:B------:R-:W-:Y:S01]  /*2780*/  IMAD.MOV.U32 R123, RZ, RZ, R114 ;  /* 0x000000ffff7b7224 */ /* 0x000fe200078e0072 */
[----:B------:R-:W-:-:S06]  /*2790*/  NOP ;  /* 0x0000000000007918 */ /* 0x000fcc0000000000 */
[----:B------:R-:W-:-:S15]  /*27a0*/  @!P3 BRA `(.L_x_1) ;  /* 0xffffffec0010b947 */ /* 0x000fde000383ffff */
.L_x_0:
[----:B------:R-:W-:Y:S01]  /*27b0*/  IMAD.MOV.U32 R25, RZ, RZ, R8 ;  /* 0x000000ffff197224 */ /* 0x000fe200078e0008 */
[C---:B------:R-:W-:Y:S01]  /*27c0*/  SHF.L.U32 R5, R0.reuse, 0x5, RZ ;  /* 0x0000000500057819 */ /* 0x040fe200000006ff */
[----:B------:R-:W-:Y:S01]  /*27d0*/  IMAD.SHL.U32 R11, R0, 0x10, RZ ;  /* 0x00000010000b7824 */ /* 0x000fe200078e00ff */
[----:B------:R-:W-:Y:S01]  /*27e0*/  MOV R33, UR8 ;  /* 0x0000000800217c02 */ /* 0x000fe20008000f00 */
[C---:B------:R-:W-:Y:S01]  /*27f0*/  FMUL R0, R25.reuse, 8388608 ;  /* 0x4b00000019007820 */ /* 0x040fe20000400000 */
[----:B------:R-:W-:Y:S01]  /*2800*/  FSETP.GEU.AND P0, PT, R25, 1.175494350822287508e-38, PT ;  /* 0x008000001900780b */ /* 0x000fe20003f0e000 */
[----:B------:R-:W-:Y:S01]  /*2810*/  IMAD.MOV.U32 R18, RZ, RZ, R7 ;  /* 0x000000ffff127224 */ /* 0x000fe200078e0007 */
[----:B------:R-:W-:Y:S01]  /*2820*/  LOP3.LUT R11, R11, 0x70, RZ, 0xc0, !PT ;  /* 0x000000700b0b7812 */ /* 0x000fe200078ec0ff */
[----:B------:R-:W-:Y:S01]  /*2830*/  BAR.SYNC.DEFER_BLOCKING 0x0 ;  /* 0x0000000000007b1d */ /* 0x000fe20000010000 */
[----:B------:R-:W-:Y:S01]  /*2840*/  LOP3.LUT R8, R5, 0x60, RZ, 0xc0, !PT ;  /* 0x0000006005087812 */ /* 0x000fe200078ec0ff */
[----:B------:R-:W-:Y:S01]  /*2850*/  FMUL R7, R18, 8388608 ;  /* 0x4b00000012077820 */ /* 0x000fe20000400000 */
[----:B------:R-:W-:Y:S01]  /*2860*/  FSEL R28, R0, R25, !P0 ;  /* 0x00000019001c7208 */ /* 0x000fe20004000000 */
[----:B------:R-:W-:Y:S01]  /*2870*/  VIADD R13, R11, UR6 ;  /* 0x000000060b0d7c36 */ /* 0x000fe20008000000 */
[----:B------:R-:W-:Y:S01]  /*2880*/  FSETP.GT.AND P5, PT, |R122|, 8.50705917302346158658e+37, PT ;  /* 0x7e8000007a00780b */ /* 0x000fe20003fa4200 */
[----:B------:R-:W-:Y:S01]  /*2890*/  IMAD R33, R33, 0x8, R8 ;  /* 0x0000000821217824 */ /* 0x000fe200078e0208 */
[----:B------:R-:W-:Y:S01]  /*28a0*/  MOV R27, R9 ;  /* 0x00000009001b7202 */ /* 0x000fe20000000f00 */
[----:B------:R-:W-:Y:S01]  /*28b0*/  VIADD R0, R28, 0xc0cafb0d ;  /* 0xc0cafb0d1c007836 */ /* 0x000fe20000000000 */
[C---:B------:R-:W-:Y:S01]  /*28c0*/  FSETP.GEU.AND P6, PT, |R122|.reuse, 1.175494350822287508e-38, PT ;  /* 0x008000007a00780b */ /* 0x040fe20003fce200 */
[C---:B------:R-:W-:Y:S01]  /*28d0*/  FMUL R8, R122.reuse, 8388608 ;  /* 0x4b0000007a087820 */ /* 0x040fe20000400000 */
[----:B------:R-:W-:Y:S01]  /*28e0*/  FSETP.GEU.AND P4, PT, R122, 1.175494350822287508e-38, PT ;  /* 0x008000007a00780b */ /* 0x000fe20003f8e000 */
[----:B------:R-:W0:Y:S01]  /*28f0*/  LDC R40, c[0x0][0x278] ;  /* 0x00009e00ff287b82 */ /* 0x000e220000000800 */
[----:B------:R-:W-:Y:S01]  /*2900*/  LEA.HI R41, R4, R13, RZ, 0x1f ;  /* 0x0000000d04297211 */ /* 0x000fe200078ff8ff */
[----:B------:R-:W-:Y:S01]  /*2910*/  FMUL R4, R27, 8388608 ;  /* 0x4b0000001b047820 */ /* 0x000fe20000400000 */
[----:B------:R-:W-:Y:S01]  /*2920*/  FSETP.GEU.AND P3, PT, R18, 1.175494350822287508e-38, PT ;  /* 0x008000001200780b */ /* 0x000fe20003f6e000 */
[----:B------:R-:W-:Y:S01]  /*2930*/  IMAD.IADD R33, R10, 0x1, R33 ;  /* 0x000000010a217824 */ /* 0x000fe200078e0221 */
[----:B------:R-:W-:Y:S01]  /*2940*/  LOP3.LUT R5, R0, 0xff800000, RZ, 0xc0, !PT ;  /* 0xff80000000057812 */ /* 0x000fe200078ec0ff */
[----:B------:R-:W-:Y:S01]  /*2950*/  @P5 FMUL R79, R79, 0.25 ;  /* 0x3e8000004f4f5820 */ /* 0x000fe20000400000 */
[----:B------:R-:W-:Y:S01]  /*2960*/  FSETP.GEU.AND P2, PT, R27, 1.175494350822287508e-38, PT ;  /* 0x008000001b00780b */ /* 0x000fe20003f4e000 */
[----:B------:R-:W-:Y:S01]  /*2970*/  @P5 FMUL R78, R78, 0.25 ;  /* 0x3e8000004e4e5820 */ /* 0x000fe20000400000 */
[----:B------:R-:W-:Y:S01]  /*2980*/  FSEL R0, RZ, -23, P0 ;  /* 0xc1b80000ff007808 */ /* 0x000fe20000000000 */
[----:B------:R-:W-:Y:S01]  /*2990*/  @P5 FMUL R83, R83, 0.25 ;  /* 0x3e80000053535820 */ /* 0x000fe20000400000 */
[----:B------:R-:W-:Y:S01]  /*29a0*/  FSEL R59, R8, R122, !P4 ;  /* 0x0000007a083b7208 */ /* 0x000fe20006000000 */
[----:B------:R-:W-:Y:S01]  /*29b0*/  @P5 FMUL R122, R122, 0.25 ;  /* 0x3e8000007a7a5820 */ /* 0x000fe20000400000 */
[----:B------:R-:W-:Y:S01]  /*29c0*/  FSETP.GT.AND P0, PT, |R18|, 8.50705917302346158658e+37, PT ;  /* 0x7e8000001200780b */ /* 0x000fe20003f04200 */
[----:B------:R-:W-:Y:S01]  /*29d0*/  @P5 FMUL R82, R82, 0.25 ;  /* 0x3e80000052525820 */ /* 0x000fe20000400000 */
[----:B------:R-:W-:Y:S01]  /*29e0*/  FSEL R32, R7, R18, !P3 ;  /* 0x0000001207207208 */ /* 0x000fe20005800000 */
[----:B------:R-:W-:Y:S01]  /*29f0*/  @!P6 FMUL R122, R122, 16777216 ;  /* 0x4b8000007a7ae820 */ /* 0x000fe20000400000 */
[----:B------:R-:W-:Y:S01]  /*2a00*/  FSEL R8, RZ, -23, P3 ;  /* 0xc1b80000ff087808 */ /* 0x000fe20001800000 */
[----:B------:R-:W-:Y:S01]  /*2a10*/  @!P6 FMUL R79, R79, 16777216 ;  /* 0x4b8000004f4fe820 */ /* 0x000fe20000400000 */
[----:B------:R-:W-:Y:S01]  /*2a20*/  FSETP.GT.AND P3, PT, |R25|, 8.50705917302346158658e+37, PT ;  /* 0x7e8000001900780b */ /* 0x000fe20003f64200 */
[----:B------:R-:W-:Y:S01]  /*2a30*/  @!P6 FMUL R78, R78, 16777216 ;  /* 0x4b8000004e4ee820 */ /* 0x000fe20000400000 */
[----:B------:R-:W-:Y:S01]  /*2a40*/  FSEL R30, R4, R27, !P2 ;  /* 0x0000001b041e7208 */ /* 0x000fe20005000000 */
[----:B------:R-:W-:Y:S01]  /*2a50*/  @!P6 FMUL R83, R83, 16777216 ;  /* 0x4b8000005353e820 */ /* 0x000fe20000400000 */
[----:B------:R-:W-:Y:S01]  /*2a60*/  FSETP.GT.AND P5, PT, |R27|, 8.50705917302346158658e+37, PT ;  /* 0x7e8000001b00780b */ /* 0x000fe20003fa4200 */
[----:B------:R-:W-:Y:S01]  /*2a70*/  @!P6 FMUL R82, R82, 16777216 ;  /* 0x4b8000005252e820 */ /* 0x000fe20000400000 */
[----:B------:R-:W-:Y:S01]  /*2a80*/  FSEL R12, RZ, -23, P4 ;  /* 0xc1b80000ff0c7808 */ /* 0x000fe20002000000 */
[----:B------:R-:W-:Y:S01]  /*2a90*/  VIADD R7, R30, 0xc0cafb0d ;  /* 0xc0cafb0d1e077836 */ /* 0x000fe20000000000 */
[----:B------:R-:W-:Y:S01]  /*2aa0*/  FSEL R4, RZ, -23, P2 ;  /* 0xc1b80000ff047808 */ /* 0x000fe20001000000 */
[----:B------:R-:W1:Y:S01]  /*2ab0*/  MUFU.RCP R16, R122 ;  /* 0x0000007a00107308 */ /* 0x000e620000001000 */
[C---:B------:R-:W-:Y:S01]  /*2ac0*/  FSETP.GEU.AND P4, PT, |R18|.reuse, 1.175494350822287508e-38, PT ;  /* 0x008000001200780b */ /* 0x040fe20003f8e200 */
[----:B------:R-:W-:Y:S01]  /*2ad0*/  @P0 FMUL R18, R18, 0.25 ;  /* 0x3e80000012120820 */ /* 0x000fe20000400000 */
[C---:B------:R-:W-:Y:S01]  /*2ae0*/  FSETP.GEU.AND P2, PT, |R25|.reuse, 1.175494350822287508e-38, PT ;  /* 0x008000001900780b */ /* 0x040fe20003f4e200 */
[----:B------:R-:W-:Y:S01]  /*2af0*/  @P3 FMUL R25, R25, 0.25 ;  /* 0x3e80000019193820 */ /* 0x000fe20000400000 */
[----:B------:R-:W-:Y:S01]  /*2b00*/  FSETP.GEU.AND P6, PT, |R27|, 1.175494350822287508e-38, PT ;  /* 0x008000001b00780b */ /* 0x000fe20003fce200 */
[----:B------:R-:W-:Y:S01]  /*2b10*/  VIADD R13, R59, 0xc0cafb0d ;  /* 0xc0cafb0d3b0d7836 */ /* 0x000fe20000000000 */
[----:B------:R-:W-:Y:S01]  /*2b20*/  I2FP.F32.S32 R11, R5 ;  /* 0x00000005000b7245 */ /* 0x000fe20000201400 */
[----:B------:R-:W-:Y:S01]  /*2b30*/  @P5 FMUL R27, R27, 0.25 ;  /* 0x3e8000001b1b5820 */ /* 0x000fe20000400000 */
[----:B------:R-:W-:Y:S01]  /*2b40*/  IADD3 R9, R32, -0x3f3504f3, RZ ;  /* 0xc0cafb0d20097810 */ /* 0x000fe20007ffe0ff */
[----:B------:R-:W-:Y:S01]  /*2b50*/  @P3 FMUL R73, R73, 0.25 ;  /* 0x3e80000049493820 */ /* 0x000fe20000400000 */
[----:B------:R-:W-:Y:S01]  /*2b60*/  LOP3.LUT R7, R7, 0xff800000, RZ, 0xc0, !PT ;  /* 0xff80000007077812 */ /* 0x000fe200078ec0ff */
[----:B------:R-:W-:Y:S01]  /*2b70*/  FFMA.FTZ R0, R11, 1.1920928955078125e-07, R0 ;  /* 0x340000000b007823 */ /* 0x000fe20000010000 */
[----:B------:R-:W-:Y:S01]  /*2b80*/  LOP3.LUT R11, R9, 0xff800000, RZ, 0xc0, !PT ;  /* 0xff800000090b7812 */ /* 0x000fe200078ec0ff */
[----:B------:R-:W-:Y:S01]  /*2b90*/  @!P4 FMUL R18, R18, 16777216 ;  /* 0x4b8000001212c820 */ /* 0x000fe20000400000 */
[----:B------:R-:W-:Y:S01]  /*2ba0*/  I2FP.F32.S32 R9, R7 ;  /* 0x0000000700097245 */ /* 0x000fe20000201400 */
[----:B------:R-:W-:Y:S01]  /*2bb0*/  @!P2 FMUL R25, R25, 16777216 ;  /* 0x4b8000001919a820 */ /* 0x000fe20000400000 */
[----:B------:R-:W-:Y:S01]  /*2bc0*/  LOP3.LUT R14, R13, 0xff800000, RZ, 0xc0, !PT ;  /* 0xff8000000d0e7812 */ /* 0x000fe200078ec0ff */
[----:B------:R-:W-:Y:S01]  /*2bd0*/  @!P6 FMUL R27, R27, 16777216 ;  /* 0x4b8000001b1be820 */ /* 0x000fe20000400000 */
[----:B------:R-:W-:Y:S01]  /*2be0*/  @P3 FMUL R72, R72, 0.25 ;  /* 0x3e80000048483820 */ /* 0x000fe20000400000 */
[----:B------:R-:W-:Y:S01]  /*2bf0*/  FFMA.FTZ R9, R9, 1.1920928955078125e-07, R4 ;  /* 0x3400000009097823 */ /* 0x000fe20000010004 */
[----:B------:R-:W2:Y:S01]  /*2c00*/  MUFU.RCP R20, R25 ;  /* 0x0000001900147308 */ /* 0x000ea20000001000 */
[----:B------:R-:W-:Y:S01]  /*2c10*/  @P3 FMUL R85, R85, 0.25 ;  /* 0x3e80000055553820 */ /* 0x000fe20000400000 */
[----:B------:R-:W-:Y:S01]  /*2c20*/  @P3 FMUL R84, R84, 0.25 ;  /* 0x3e80000054543820 */ /* 0x000fe20000400000 */
[----:B------:R-:W-:Y:S01]  /*2c30*/  @P0 FMUL R77, R77, 0.25 ;  /* 0x3e8000004d4d0820 */ /* 0x000fe20000400000 */
[----:B------:R-:W-:Y:S01]  /*2c40*/  @P0 FMUL R76, R76, 0.25 ;  /* 0x3e8000004c4c0820 */ /* 0x000fe20000400000 */
[----:B------:R-:W-:Y:S01]  /*2c50*/  @P0 FMUL R81, R81, 0.25 ;  /* 0x3e80000051510820 */ /* 0x000fe20000400000 */
[----:B------:R-:W-:Y:S01]  /*2c60*/  @P5 FMUL R75, R75, 0.25 ;  /* 0x3e8000004b4b5820 */ /* 0x000fe20000400000 */
[----:B------:R-:W-:Y:S01]  /*2c70*/  @P5 FMUL R74, R74, 0.25 ;  /* 0x3e8000004a4a5820 */ /* 0x000fe20000400000 */
[----:B------:R-:W3:Y:S01]  /*2c80*/  MUFU.RCP R4, R18 ;  /* 0x0000001200047308 */ /* 0x000ee20000001000 */
[----:B------:R-:W-:Y:S01]  /*2c90*/  @P5 FMUL R86, R86, 0.25 ;  /* 0x3e80000056565820 */ /* 0x000fe20000400000 */
[----:B------:R-:W-:Y:S01]  /*2ca0*/  @P5 FMUL R87, R87, 0.25 ;  /* 0x3e80000057575820 */ /* 0x000fe20000400000 */
[----:B------:R-:W-:Y:S01]  /*2cb0*/  I2FP.F32.S32 R13, R11 ;  /* 0x0000000b000d7245 */ /* 0x000fe20000201400 */
[----:B------:R-:W-:Y:S01]  /*2cc0*/  @P0 FMUL R80, R80, 0.25 ;  /* 0x3e80000050500820 */ /* 0x000fe20000400000 */
[----:B------:R-:W-:Y:S01]  /*2cd0*/  I2FP.F32.S32 R15, R14 ;  /* 0x0000000e000f7245 */ /* 0x000fe20000201400 */
[----:B------:R-:W-:Y:S01]  /*2ce0*/  @!P2 FMUL R73, R73, 16777216 ;  /* 0x4b8000004949a820 */ /* 0x000fe20000400000 */
[----:B------:R-:W-:Y:S01]  /*2cf0*/  @!P2 FMUL R72, R72, 16777216 ;  /* 0x4b8000004848a820 */ /* 0x000fe20000400000 */
[----:B------:R-:W4:Y:S01]  /*2d00*/  MUFU.RCP R18, R27 ;  /* 0x0000001b00127308 */ /* 0x000f220000001000 */
[----:B------:R-:W-:Y:S01]  /*2d10*/  @!P2 FMUL R85, R85, 16777216 ;  /* 0x4b8000005555a820 */ /* 0x000fe20000400000 */
        /* <DEDUP_REMOVED lines=9> */
[----:B------:R-:W-:Y:S01]  /*2db0*/  FFMA.FTZ R13, R13, 1.1920928955078125e-07, R8 ;  /* 0x340000000d0d7823 */ /* 0x000fe20000010008 */
[----:B------:R-:W-:Y:S01]  /*2dc0*/  FFMA.FTZ R15, R15, 1.1920928955078125e-07, R12 ;  /* 0x340000000f0f7823 */ /* 0x000fe2000001000c */
[C---:B-1----:R-:W-:Y:S01]  /*2dd0*/  FMUL R8, R16.reuse, R79 ;  /* 0x0000004f10087220 */ /* 0x042fe20000400000 */
[C---:B------:R-:W-:Y:S01]  /*2de0*/  FMUL R12, R16.reuse, R78 ;  /* 0x0000004e100c7220 */ /* 0x040fe20000400000 */
[C---:B------:R-:W-:Y:S01]  /*2df0*/  FMUL R19, R16.reuse, R83 ;  /* 0x0000005310137220 */ /* 0x040fe20000400000 */
[----:B------:R-:W-:Y:S01]  /*2e00*/  FMUL R21, R16, R82 ;  /* 0x0000005210157220 */ /* 0x000fe20000400000 */
[C---:B--2---:R-:W-:Y:S01]  /*2e10*/  FMUL R24, R20.reuse, R73 ;  /* 0x0000004914187220 */ /* 0x044fe20000400000 */
[C---:B------:R-:W-:Y:S01]  /*2e20*/  FMUL R25, R20.reuse, R72 ;  /* 0x0000004814197220 */ /* 0x040fe20000400000 */
[C---:B------:R-:W-:Y:S01]  /*2e30*/  FMUL R31, R20.reuse, R85 ;  /* 0x00000055141f7220 */ /* 0x040fe20000400000 */
[----:B------:R-:W-:Y:S01]  /*2e40*/  FMUL R26, R20, R84 ;  /* 0x00000054141a7220 */ /* 0x000fe20000400000 */
[C---:B---3--:R-:W-:Y:S01]  /*2e50*/  FMUL R16, R4.reuse, R77 ;  /* 0x0000004d04107220 */ /* 0x048fe20000400000 */
[C---:B------:R-:W-:Y:S01]  /*2e60*/  FMUL R17, R4.reuse, R76 ;  /* 0x0000004c04117220 */ /* 0x040fe20000400000 */
[----:B------:R-:W-:Y:S01]  /*2e70*/  FMUL R23, R4, R81 ;  /* 0x0000005104177220 */ /* 0x000fe20000400000 */
[C---:B----4-:R-:W-:Y:S01]  /*2e80*/  FMUL R20, R18.reuse, R75 ;  /* 0x0000004b12147220 */ /* 0x050fe20000400000 */
[C---:B------:R-:W-:Y:S01]  /*2e90*/  FMUL R22, R18.reuse, R74 ;  /* 0x0000004a12167220 */ /* 0x040fe20000400000 */
[C---:B------:R-:W-:Y:S01]  /*2ea0*/  FMUL R29, R18.reuse, R86 ;  /* 0x00000056121d7220 */ /* 0x040fe20000400000 */
[----:B------:R-:W-:Y:S01]  /*2eb0*/  FMUL R27, R18, R87 ;  /* 0x00000057121b7220 */ /* 0x000fe20000400000 */
[----:B------:R-:W-:Y:S01]  /*2ec0*/  FMUL R4, R4, R80 ;  /* 0x0000005004047220 */ /* 0x000fe20000400000 */
[----:B------:R-:W-:Y:S01]  /*2ed0*/  F2FP.F16.F32.PACK_AB R25, R25, R26 ;  /* 0x0000001a1919723e */ /* 0x000fe200000000ff */
[----:B------:R-:W-:Y:S01]  /*2ee0*/  IMAD.IADD R7, R30, 0x1, -R7 ;  /* 0x000000011e077824 */ /* 0x000fe200078e0a07 */
[----:B------:R-:W-:Y:S01]  /*2ef0*/  F2FP.F16.F32.PACK_AB R24, R24, R31 ;  /* 0x0000001f1818723e */ /* 0x000fe200000000ff */
[----:B------:R-:W-:Y:S01]  /*2f00*/  IMAD.IADD R14, R59, 0x1, -R14 ;  /* 0x000000013b0e7824 */ /* 0x000fe200078e0a0e */
[----:B------:R-:W-:Y:S01]  /*2f10*/  F2FP.F16.F32.PACK_AB R12, R12, R21 ;  /* 0x000000150c0c723e */ /* 0x000fe200000000ff */
[----:B------:R-:W-:Y:S01]  /*2f20*/  FADD R7, R7, -1 ;  /* 0xbf80000007077421 */ /* 0x000fe20000000000 */
[----:B------:R-:W-:Y:S01]  /*2f30*/  F2FP.F16.F32.PACK_AB R22, R22, R29 ;  /* 0x0000001d1616723e */ /* 0x000fe200000000ff */
[----:B------:R-:W-:Y:S01]  /*2f40*/  STS [R33+UR6], R25 ;  /* 0x0000001921007988 */ /* 0x000fe20008000806 */
[----:B------:R-:W-:Y:S01]  /*2f50*/  F2FP.F16.F32.PACK_AB R20, R20, R27 ;  /* 0x0000001b1414723e */ /* 0x000fe200000000ff */
[----:B------:R-:W-:Y:S01]  /*2f60*/  FADD R14, R14, -1 ;  /* 0xbf8000000e0e7421 */ /* 0x000fe20000000000 */
[----:B------:R-:W-:Y:S01]  /*2f70*/  F2FP.F16.F32.PACK_AB R19, R8, R19 ;  /* 0x000000130813723e */ /* 0x000fe200000000ff */
[----:B------:R-:W-:Y:S01]  /*2f80*/  STS [R33+UR6+0x80], R24 ;  /* 0x0000801821007988 */ /* 0x000fe20008000806 */
[----:B------:R-:W-:Y:S01]  /*2f90*/  LOP3.LUT R21, R33, 0x20, RZ, 0x3c, !PT ;  /* 0x0000002021157812 */ /* 0x000fe200078e3cff */
[----:B------:R-:W-:Y:S01]  /*2fa0*/  IMAD.IADD R5, R28, 0x1, -R5 ;  /* 0x000000011c057824 */ /* 0x000fe200078e0a05 */
[----:B------:R-:W-:Y:S01]  /*2fb0*/  F2FP.F16.F32.PACK_AB R17, R17, R4 ;  /* 0x000000041111723e */ /* 0x000fe200000000ff */
[----:B------:R-:W-:Y:S01]  /*2fc0*/  ULDC.64 UR4, c[0x0][0x270] ;  /* 0x00009c0000047ab9 */ /* 0x000fe20000000a00 */
[----:B------:R-:W-:Y:S01]  /*2fd0*/  F2FP.F16.F32.PACK_AB R23, R16, R23 ;  /* 0x000000171017723e */ /* 0x000fe200000000ff */
[----:B------:R-:W-:Y:S01]  /*2fe0*/  STS [R21+UR6+0x800], R22 ;  /* 0x0008001615007988 */ /* 0x000fe20008000806 */
[----:B------:R-:W-:Y:S01]  /*2ff0*/  LOP3.LUT R8, R33, 0x40, RZ, 0x3c, !PT ;  /* 0x0000004021087812 */ /* 0x000fe200078e3cff */
[----:B0-----:R-:W-:Y:S01]  /*3000*/  IMAD R16, R3, R40, RZ ;  /* 0x0000002803107224 */ /* 0x001fe200078e02ff */
[----:B------:R-:W-:Y:S01]  /*3010*/  MOV R26, 0x3dc6b27f ;  /* 0x3dc6b27f001a7802 */ /* 0x000fe20000000f00 */
[----:B------:R-:W-:Y:S01]  /*3020*/  STS [R21+UR6+0x880], R20 ;  /* 0x0008801415007988 */ /* 0x000fe20008000806 */
[----:B------:R-:W-:Y:S01]  /*3030*/  FADD R5, R5, -1 ;  /* 0xbf80000005057421 */ /* 0x000fe20000000000 */
[----:B------:R-:W-:Y:S01]  /*3040*/  IADD3 R11, R32, -R11, RZ ;  /* 0x8000000b200b7210 */ /* 0x000fe20007ffe0ff */
[----:B------:R-:W-:Y:S01]  /*3050*/  UIMAD UR4, UR7, UR4, URZ ;  /* 0x00000004070472a4 */ /* 0x000fe2000f8e023f */
[----:B------:R0:W-:Y:S01]  /*3060*/  STS [R8+UR6+0x1000], R17 ;  /* 0x0010001108007988 */ /* 0x0001e20008000806 */
[CC--:B------:R-:W-:Y:S01]  /*3070*/  FFMA.FTZ R3, R14.reuse, R26.reuse, -0.16845393180847167969 ;  /* 0xbe2c7f300e037423 */ /* 0x0c0fe2000001001a */
[----:B------:R-:W-:Y:S01]  /*3080*/  LOP3.LUT R18, R33, 0x60, RZ, 0x3c, !PT ;  /* 0x0000006021127812 */ /* 0x000fe200078e3cff */
[----:B------:R-:W-:Y:S01]  /*3090*/  FFMA.FTZ R4, R5, R26, -0.16845393180847167969 ;  /* 0xbe2c7f3005047423 */ /* 0x000fe2000001001a */
[----:B------:R1:W-:Y:S01]  /*30a0*/  STS [R8+UR6+0x1080], R23 ;  /* 0x0010801708007988 */ /* 0x0003e20008000806 */
[C---:B------:R-:W-:Y:S01]  /*30b0*/  FFMA.FTZ R3, R14.reuse, R3, 0.1716887056827545166 ;  /* 0x3e2fcf2a0e037423 */ /* 0x040fe20000010003 */
[----:B------:R-:W-:Y:S01]  /*30c0*/  FADD R11, R11, -1 ;  /* 0xbf8000000b0b7421 */ /* 0x000fe20000000000 */
[----:B------:R-:W-:Y:S01]  /*30d0*/  FFMA.FTZ R4, R5, R4, 0.1716887056827545166 ;  /* 0x3e2fcf2a05047423 */ /* 0x000fe20000010004 */
[----:B------:R2:W-:Y:S01]  /*30e0*/  STS [R18+UR6+0x1800], R12 ;  /* 0x0018000c12007988 */ /* 0x0005e20008000806 */
[----:B------:R-:W-:Y:S01]  /*30f0*/  FFMA.FTZ R3, R14, R3, -0.17900948226451873779 ;  /* 0xbe374e430e037423 */ /* 0x000fe20000010003 */
[----:B0-----:R-:W-:-:S02]  /*3100*/  IMAD R17, R40, 0x8, R16 ;  /* 0x0000000828117824 */ /* 0x001fc400078e0210 */
[----:B------:R-:W-:Y:S01]  /*3110*/  FFMA.FTZ R4, R5, R4, -0.17900948226451873779 ;  /* 0xbe374e4305047423 */ /* 0x000fe20000010004 */
[----:B------:R0:W-:Y:S01]  /*3120*/  STS [R18+UR6+0x1880], R19 ;  /* 0x0018801312007988 */ /* 0x0001e20008000806 */
[C---:B------:R-:W-:Y:S01]  /*3130*/  FFMA.FTZ R3, R14.reuse, R3, 0.20512372255325317383 ;  /* 0x3e520bf40e037423 */ /* 0x040fe20000010003 */
[----:B-1----:R-:W-:Y:S01]  /*3140*/  FFMA.FTZ R8, R7, R26, -0.16845393180847167969 ;  /* 0xbe2c7f3007087423 */ /* 0x002fe2000001001a */
[----:B------:R-:W-:Y:S01]  /*3150*/  FFMA.FTZ R4, R5, R4, 0.20512372255325317383 ;  /* 0x3e520bf405047423 */ /* 0x000fe20000010004 */
[----:B------:R-:W-:Y:S01]  /*3160*/  BAR.SYNC.DEFER_BLOCKING 0x0 ;  /* 0x0000000000007b1d */ /* 0x000fe20000010000 */
[C---:B------:R-:W-:Y:S01]  /*3170*/  FFMA.FTZ R3, R14.reuse, R3, -0.24046532809734344482 ;  /* 0xbe763c8b0e037423 */ /* 0x040fe20000010003 */
[----:B------:R-:W-:Y:S01]  /*3180*/  FFMA.FTZ R8, R7, R8, 0.1716887056827545166 ;  /* 0x3e2fcf2a07087423 */ /* 0x000fe20000010008 */
[----:B--2---:R-:W-:Y:S01]  /*3190*/  FFMA.FTZ R12, R11, R26, -0.16845393180847167969 ;  /* 0xbe2c7f300b0c7423 */ /* 0x004fe2000001001a */
[----:B------:R-:W-:Y:S01]  /*31a0*/  FFMA.FTZ R4, R5, R4, -0.24046532809734344482 ;  /* 0xbe763c8b05047423 */ /* 0x000fe20000010004 */
[C---:B------:R-:W-:Y:S01]  /*31b0*/  FFMA.FTZ R3, R14.reuse, R3, 0.28857114911079406738 ;  /* 0x3e93bf990e037423 */ /* 0x040fe20000010003 */
[----:B------:R-:W-:Y:S01]  /*31c0*/  FFMA.FTZ R8, R7, R8, -0.17900948226451873779 ;  /* 0xbe374e4307087423 */ /* 0x000fe20000010008 */
[----:B------:R-:W-:Y:S01]  /*31d0*/  FFMA.FTZ R12, R11, R12, 0.1716887056827545166 ;  /* 0x3e2fcf2a0b0c7423 */ /* 0x000fe2000001000c */
[----:B------:R-:W-:Y:S01]  /*31e0*/  FFMA.FTZ R4, R5, R4, 0.28857114911079406738 ;  /* 0x3e93bf9905047423 */ /* 0x000fe20000010004 */
[----:B------:R-:W-:Y:S01]  /*31f0*/  FFMA.FTZ R3, R14, R3, -0.36067417263984680176 ;  /* 0xbeb8aa490e037423 */ /* 0x000fe20000010003 */
[----:B------:R-:W-:Y:S01]  /*3200*/  FFMA.FTZ R8, R7, R8, 0.20512372255325317383 ;  /* 0x3e520bf407087423 */ /* 0x000fe20000010008 */
[----:B------:R-:W-:Y:S01]  /*3210*/  FFMA.FTZ R12, R11, R12, -0.17900948226451873779 ;  /* 0xbe374e430b0c7423 */ /* 0x000fe2000001000c */
[----:B0-----:R-:W-:Y:S01]  /*3220*/  LEA R18, R40, R17, 0x3 ;  /* 0x0000001128127211 */ /* 0x001fe200078e18ff */
[C---:B------:R-:W-:Y:S01]  /*3230*/  FFMA.FTZ R3, R14.reuse, R3, 0.48089820146560668945 ;  /* 0x3ef6384a0e037423 */ /* 0x040fe20000010003 */
[----:B------:R-:W-:Y:S01]  /*3240*/  FFMA.FTZ R8, R7, R8, -0.24046532809734344482 ;  /* 0xbe763c8b07087423 */ /* 0x000fe20000010008 */
[----:B------:R-:W-:Y:S01]  /*3250*/  FFMA.FTZ R12, R11, R12, 0.20512372255325317383 ;  /* 0x3e520bf40b0c7423 */ /* 0x000fe2000001000c */
[----:B------:R-:W-:Y:S01]  /*3260*/  FFMA.FTZ R4, R5, R4, -0.36067417263984680176 ;  /* 0xbeb8aa4905047423 */ /* 0x000fe20000010004 */
[C---:B------:R-:W-:Y:S01]  /*3270*/  FFMA.FTZ R3, R14.reuse, R3, -0.72134751081466674805 ;  /* 0xbf38aa3b0e037423 */ /* 0x040fe20000010003 */
[----:B------:R-:W-:Y:S01]  /*3280*/  FFMA.FTZ R8, R7, R8, 0.28857114911079406738 ;  /* 0x3e93bf9907087423 */ /* 0x000fe20000010008 */
[----:B------:R-:W-:Y:S01]  /*3290*/  FFMA.FTZ R12, R11, R12, -0.24046532809734344482 ;  /* 0xbe763c8b0b0c7423 */ /* 0x000fe2000001000c */
[----:B------:R-:W-:Y:S01]  /*32a0*/  FFMA.FTZ R4, R5, R4, 0.48089820146560668945 ;  /* 0x3ef6384a05047423 */ /* 0x000fe20000010004 */
[----:B------:R-:W-:Y:S01]  /*32b0*/  FMUL R3, R14, R3 ;  /* 0x000000030e037220 */ /* 0x000fe20000400000 */
[----:B------:R-:W-:Y:S01]  /*32c0*/  FFMA.FTZ R8, R7, R8, -0.36067417263984680176 ;  /* 0xbeb8aa4907087423 */ /* 0x000fe20000010008 */
[----:B------:R-:W-:Y:S01]  /*32d0*/  FFMA.FTZ R12, R11, R12, 0.28857114911079406738 ;  /* 0x3e93bf990b0c7423 */ /* 0x000fe2000001000c */
[----:B------:R-:W-:-:S02]  /*32e0*/  IMAD R19, R40, 0x8, R18 ;  /* 0x0000000828137824 */ /* 0x000fc400078e0212 */
[----:B------:R-:W-:Y:S01]  /*32f0*/  FMUL R3, R14, R3 ;  /* 0x000000030e037220 */ /* 0x000fe20000400000 */
[----:B------:R-:W-:Y:S01]  /*3300*/  FFMA.FTZ R8, R7, R8, 0.48089820146560668945 ;  /* 0x3ef6384a07087423 */ /* 0x000fe20000010008 */
[----:B------:R-:W-:Y:S01]  /*3310*/  FFMA.FTZ R12, R11, R12, -0.36067417263984680176 ;  /* 0xbeb8aa490b0c7423 */ /* 0x000fe2000001000c */
[----:B------:R-:W-:Y:S01]  /*3320*/  FFMA.FTZ R4, R5, R4, -0.72134751081466674805 ;  /* 0xbf38aa3b05047423 */ /* 0x000fe20000010004 */
[----:B------:R-:W-:Y:S02]  /*3330*/  IMAD R21, R40, 0x8, R19 ;  /* 0x0000000828157824 */ /* 0x000fe400078e0213 */
[----:B------:R-:W-:Y:S01]  /*3340*/  FFMA.FTZ R8, R7, R8, -0.72134751081466674805 ;  /* 0xbf38aa3b07087423 */ /* 0x000fe20000010008 */
[----:B------:R-:W-:Y:S01]  /*3350*/  ISETP.GE.U32.AND P0, PT, R28, 0x7f800000, PT ;  /* 0x7f8000001c00780c */ /* 0x000fe20003f06070 */
[----:B------:R-:W-:Y:S01]  /*3360*/  FFMA.FTZ R12, R11, R12, 0.48089820146560668945 ;  /* 0x3ef6384a0b0c7423 */ /* 0x000fe2000001000c */
[----:B------:R-:W-:Y:S01]  /*3370*/  FFMA.FTZ R14, R14, 1.4426950216293334961, R3 ;  /* 0x3fb8aa3b0e0e7823 */ /* 0x000fe20000010003 */
[----:B------:R-:W-:Y:S01]  /*3380*/  FMUL R8, R7, R8 ;  /* 0x0000000807087220 */ /* 0x000fe20000400000 */
[----:B------:R-:W-:Y:S01]  /*3390*/  FMUL R4, R5, R4 ;  /* 0x0000000405047220 */ /* 0x000fe20000400000 */
[----:B------:R-:W-:Y:S01]  /*33a0*/  LEA R23, R40, R21, 0x3 ;  /* 0x0000001528177211 */ /* 0x000fe200078e18ff */
[----:B------:R-:W-:Y:S01]  /*33b0*/  FFMA.FTZ R12, R11, R12, -0.72134751081466674805 ;  /* 0xbf38aa3b0b0c7423 */ /* 0x000fe2000001000c */
[----:B------:R-:W-:Y:S01]  /*33c0*/  FMUL R8, R7, R8 ;  /* 0x0000000807087220 */ /* 0x000fe20000400000 */
[----:B------:R-:W-:Y:S01]  /*33d0*/  ISETP.GE.U32.AND P6, PT, R30, 0x7f800000, PT ;  /* 0x7f8000001e00780c */ /* 0x000fe20003fc6070 */
[----:B------:R-:W-:Y:S01]  /*33e0*/  FMUL R4, R5, R4 ;  /* 0x0000000405047220 */ /* 0x000fe20000400000 */
[----:B------:R-:W-:Y:S01]  /*33f0*/  FMUL R12, R11, R12 ;  /* 0x0000000c0b0c7220 */ /* 0x000fe20000400000 */
[----:B------:R-:W-:Y:S01]  /*3400*/  FFMA.FTZ R8, R7, 1.4426950216293334961, R8 ;  /* 0x3fb8aa3b07087823 */ /* 0x000fe20000010008 */
[----:B------:R-:W-:Y:S01]  /*3410*/  ISETP.GE.U32.AND P4, PT, R32, 0x7f800000, PT ;  /* 0x7f8000002000780c */ /* 0x000fe20003f86070 */
[----:B------:R-:W-:Y:S01]  /*3420*/  IMAD R25, R40, 0x8, R23 ;  /* 0x0000000828197824 */ /* 0x000fe200078e0217 */
[----:B------:R-:W0:Y:S01]  /*3430*/  LDS R43, [R6+UR6] ;  /* 0x00000006062b7984 */ /* 0x000e220008000800 */
[----:B------:R-:W-:Y:S01]  /*3440*/  FADD R3, R9, R8 ;  /* 0x0000000809037221 */ /* 0x000fe20000000000 */
[----:B------:R-:W-:Y:S01]  /*3450*/  FFMA.FTZ R5, R5, 1.4426950216293334961, R4 ;  /* 0x3fb8aa3b05057823 */ /* 0x000fe20000010004 */
[----:B------:R-:W1:Y:S01]  /*3460*/  LDC.64 R8, c[0x0][0x228] ;  /* 0x00008a00ff087b82 */ /* 0x000e620000000a00 */
[----:B------:R-:W2:Y:S01]  /*3470*/  LDS R45, [R6+UR6+0x100] ;  /* 0x00010006062d7984 */ /* 0x000ea20008000800 */
[----:B------:R-:W-:Y:S01]  /*3480*/  FMUL R12, R11, R12 ;  /* 0x0000000c0b0c7220 */ /* 0x000fe20000400000 */
[----:B------:R-:W-:-:S02]  /*3490*/  @P0 IMAD.MOV.U32 R4, RZ, RZ, 0x7f800000 ;  /* 0x7f800000ff040424 */ /* 0x000fc400078e00ff */
[----:B------:R-:W-:Y:S01]  /*34a0*/  FADD R0, R0, R5 ;  /* 0x0000000500007221 */ /* 0x000fe20000000000 */
[----:B------:R-:W3:Y:S01]  /*34b0*/  LDS R47, [R6+UR6+0x200] ;  /* 0x00020006062f7984 */ /* 0x000ee20008000800 */
[----:B------:R-:W-:Y:S02]  /*34c0*/  IMAD R7, R40, 0x8, R25 ;  /* 0x0000000828077824 */ /* 0x000fe400078e0219 */
[----:B------:R-:W-:Y:S01]  /*34d0*/  FFMA.FTZ R12, R11, 1.4426950216293334961, R12 ;  /* 0x3fb8aa3b0b0c7823 */ /* 0x000fe2000001000c */
[----:B------:R-:W-:Y:S01]  /*34e0*/  @P0 FFMA.FTZ R0, R28, R4, +INF ;  /* 0x7f8000001c000423 */ /* 0x000fe20000010004 */
[----:B------:R-:W4:Y:S01]  /*34f0*/  LDS R49, [R6+UR6+0x300] ;  /* 0x0003000606317984 */ /* 0x000f220008000800 */
[----:B------:R-:W-:Y:S01]  /*3500*/  ISETP.GE.U32.AND P5, PT, R59, 0x7f800000, PT ;  /* 0x7f8000003b00780c */ /* 0x000fe20003fa6070 */
[----:B------:R-:W-:Y:S01]  /*3510*/  @P6 IMAD.MOV.U32 R5, RZ, RZ, 0x7f800000 ;  /* 0x7f800000ff056424 */ /* 0x000fe200078e00ff */
[----:B------:R-:W-:Y:S01]  /*3520*/  LEA R27, R40, R7, 0x3 ;  /* 0x00000007281b7211 */ /* 0x000fe200078e18ff */
[----:B------:R-:W5:Y:S01]  /*3530*/  LDS R51, [R6+UR6+0x400] ;  /* 0x0004000606337984 */ /* 0x000f620008000800 */
[----:B------:R-:W-:-:S02]  /*3540*/  IMAD R4, R2, UR5, RZ ;  /* 0x0000000502047c24 */ /* 0x000fc4000f8e02ff */
[----:B------:R-:W-:Y:S01]  /*3550*/  FADD R11, R13, R12 ;  /* 0x0000000c0d0b7221 */ /* 0x000fe20000000000 */
[----:B------:R-:W-:Y:S01]  /*3560*/  USHF.L.U32 UR8, UR4, 0x1, URZ ;  /* 0x0000000104087899 */ /* 0x000fe2000800063f */
[----:B------:R-:W5:Y:S01]  /*3570*/  LDS R53, [R6+UR6+0x500] ;  /* 0x0005000606357984 */ /* 0x000f620008000800 */
[----:B------:R-:W-:Y:S01]  /*3580*/  @P6 FFMA.FTZ R3, R30, R5, +INF ;  /* 0x7f8000001e036423 */ /* 0x000fe20000010005 */
[----:B------:R-:W-:Y:S01]  /*3590*/  @P4 IMAD.MOV.U32 R13, RZ, RZ, 0x7f800000 ;  /* 0x7f800000ff0d4424 */ /* 0x000fe200078e00ff */
[----:B------:R-:W-:Y:S01]  /*35a0*/  SHF.L.U32 R5, R4, 0x1, RZ ;  /* 0x0000000104057819 */ /* 0x000fe200000006ff */
[----:B------:R-:W5:Y:S01]  /*35b0*/  LDS R55, [R6+UR6+0x600] ;  /* 0x0006000606377984 */ /* 0x000f620008000800 */
[----:B------:R-:W-:Y:S01]  /*35c0*/  IMAD R29, R40, 0x8, R27 ;  /* 0x00000008281d7824 */ /* 0x000fe200078e021b */
[----:B------:R-:W-:Y:S01]  /*35d0*/  UIMAD.WIDE UR4, UR4, 0x2, URZ ;  /* 0x00000002040478a5 */ /* 0x000fe2000f8e023f */
[----:B------:R-:W-:Y:S01]  /*35e0*/  @P4 FFMA.FTZ R11, R32, R13, +INF ;  /* 0x7f800000200b4423 */ /* 0x000fe2000001000d */
[----:B------:R-:W5:Y:S01]  /*35f0*/  LDS R57, [R6+UR6+0x700] ;  /* 0x0007000606397984 */ /* 0x000f620008000800 */
[----:B------:R-:W-:Y:S01]  /*3600*/  IMAD.HI R4, R4, 0x2, RZ ;  /* 0x0000000204047827 */ /* 0x000fe200078e02ff */
[----:B-1----:R-:W-:-:S03]  /*3610*/  IADD3 R36, P4, P6, R5, UR8, R8 ;  /* 0x0000000805247c10 */ /* 0x002fc6000fe9e008 */
[----:B------:R-:W-:Y:S01]  /*3620*/  FADD R38, R15, R14 ;  /* 0x0000000e0f267221 */ /* 0x000fe20000000000 */
[----:B------:R-:W-:Y:S01]  /*3630*/  LEA R31, R40, R29, 0x3 ;  /* 0x0000001d281f7211 */ /* 0x000fe200078e18ff */
[----:B------:R-:W-:Y:S01]  /*3640*/  @P5 IMAD.MOV.U32 R12, RZ, RZ, 0x7f800000 ;  /* 0x7f800000ff0c5424 */ /* 0x000fe200078e00ff */
[----:B------:R-:W-:Y:S01]  /*3650*/  IADD3.X R42, R4, UR5, R9, P4, P6 ;  /* 0x00000005042a7c10 */ /* 0x000fe2000a7ec409 */
[----:B------:R-:W-:Y:S01]  /*3660*/  ULDC UR4, c[0x0][0x27c] ;  /* 0x00009f0000047ab9 */ /* 0x000fe20000000800 */
[----:B------:R-:W-:Y:S01]  /*3670*/  LEA R4, P4, R16, R36, 0x1 ;  /* 0x0000002410047211 */ /* 0x000fe200078808ff */
[----:B------:R-:W-:Y:S02]  /*3680*/  IMAD R33, R40, 0x8, R31 ;  /* 0x0000000828217824 */ /* 0x000fe400078e021f */
[----:B------:R-:W-:Y:S01]  /*3690*/  @P5 FFMA.FTZ R38, R59, R12, +INF ;  /* 0x7f8000003b265423 */ /* 0x000fe2000001000c */
[-C--:B------:R-:W-:Y:S01]  /*36a0*/  LEA R8, P6, R17, R36.reuse, 0x1 ;  /* 0x0000002411087211 */ /* 0x080fe200078c08ff */
[----:B------:R-:W-:Y:S01]  /*36b0*/  UIMAD UR4, UR7, UR4, URZ ;  /* 0x00000004070472a4 */ /* 0x000fe2000f8e023f */
[----:B------:R-:W-:-:S02]  /*36c0*/  LEA R12, P5, R18, R36, 0x1 ;  /* 0x00000024120c7211 */ /* 0x000fc400078a08ff */
[----:B------:R-:W-:Y:S01]  /*36d0*/  LEA.HI.X.SX32 R5, R16, R42, 0x1, P4 ;  /* 0x0000002a10057211 */ /* 0x000fe200020f0eff */
[----:B------:R-:W-:Y:S01]  /*36e0*/  USHF.L.U32 UR7, UR4, 0x2, URZ ;  /* 0x0000000204077899 */ /* 0x000fe2000800063f */
[----:B------:R-:W-:Y:S01]  /*36f0*/  LEA R14, P4, R19, R36, 0x1 ;  /* 0x00000024130e7211 */ /* 0x000fe200078808ff */
[----:B------:R-:W-:Y:S01]  /*3700*/  UIMAD.WIDE UR4, UR4, 0x4, URZ ;  /* 0x00000004040478a5 */ /* 0x000fe2000f8e023f */
[C---:B------:R-:W-:Y:S01]  /*3710*/  LEA R35, R40.reuse, R33, 0x3 ;  /* 0x0000002128237211 */ /* 0x040fe200078e18ff */
[----:B0-----:R-:W-:Y:S01]  /*3720*/  STG.E.U16 desc[UR10][R4.64], R43 ;  /* 0x0000002b04007986 */ /* 0x001fe2000c10150a */
[----:B------:R-:W-:Y:S02]  /*3730*/  LEA.HI.X.SX32 R9, R17, R42, 0x1, P6 ;  /* 0x0000002a11097211 */ /* 0x000fe400030f0eff */
[----:B------:R-:W-:Y:S01]  /*3740*/  LEA R16, P6, R21, R36, 0x1 ;  /* 0x0000002415107211 */ /* 0x000fe200078c08ff */
[----:B------:R-:W-:Y:S01]  /*3750*/  IMAD R37, R40, 0x8, R35 ;  /* 0x0000000828257824 */ /* 0x000fe200078e0223 */
[----:B------:R-:W-:Y:S01]  /*3760*/  LEA.HI.X.SX32 R13, R18, R42, 0x1, P5 ;  /* 0x0000002a120d7211 */ /* 0x000fe200028f0eff */
[----:B--2---:R0:W-:Y:S01]  /*3770*/  STG.E.U16 desc[UR10][R8.64], R45 ;  /* 0x0000002d08007986 */ /* 0x0041e2000c10150a */
[----:B------:R-:W-:Y:S01]  /*3780*/  LEA R18, P5, R23, R36, 0x1 ;  /* 0x0000002417127211 */ /* 0x000fe200078a08ff */
[----:B------:R-:W-:Y:S01]  /*3790*/  IMAD R39, R40, 0x8, R37 ;  /* 0x0000000828277824 */ /* 0x000fe200078e0225 */
[----:B------:R-:W-:Y:S01]  /*37a0*/  LEA.HI.X.SX32 R15, R19, R42, 0x1, P4 ;  /* 0x0000002a130f7211 */ /* 0x000fe200020f0eff */
[----:B---3--:R1:W-:Y:S01]  /*37b0*/  STG.E.U16 desc[UR10][R12.64], R47 ;  /* 0x0000002f0c007986 */ /* 0x0083e2000c10150a */
[----:B------:R-:W-:-:S02]  /*37c0*/  LEA R20, P4, R25, R36, 0x1 ;  /* 0x0000002419147211 */ /* 0x000fc400078808ff */
[----:B------:R-:W-:Y:S01]  /*37d0*/  LEA.HI.X.SX32 R17, R21, R42, 0x1, P6 ;  /* 0x0000002a15117211 */ /* 0x000fe200030f0eff */
[----:B----4-:R2:W-:Y:S01]  /*37e0*/  STG.E.U16 desc[UR10][R14.64], R49 ;  /* 0x000000310e007986 */ /* 0x0105e2000c10150a */
[----:B------:R-:W-:Y:S02]  /*37f0*/  LEA R22, P6, R7, R36, 0x1 ;  /* 0x0000002407167211 */ /* 0x000fe400078c08ff */
[----:B------:R-:W-:Y:S01]  /*3800*/  LEA.HI.X.SX32 R19, R23, R42, 0x1, P5 ;  /* 0x0000002a17137211 */ /* 0x000fe200028f0eff */
[----:B-----5:R3:W-:Y:S01]  /*3810*/  STG.E.U16 desc[UR10][R16.64], R51 ;  /* 0x0000003310007986 */ /* 0x0207e2000c10150a */
[----:B------:R-:W-:Y:S01]  /*3820*/  LEA R24, P5, R27, R36, 0x1 ;  /* 0x000000241b187211 */ /* 0x000fe200078a08ff */
[----:B0-----:R-:W0:Y:S01]  /*3830*/  LDC.64 R8, c[0x0][0x230] ;  /* 0x00008c00ff087b82 */ /* 0x001e220000000a00 */
[----:B------:R-:W-:Y:S01]  /*3840*/  LEA.HI.X.SX32 R21, R25, R42, 0x1, P4 ;  /* 0x0000002a19157211 */ /* 0x000fe200020f0eff */
[----:B------:R4:W-:Y:S01]  /*3850*/  STG.E.U16 desc[UR10][R18.64], R53 ;  /* 0x0000003512007986 */ /* 0x0009e2000c10150a */
[----:B------:R-:W-:-:S02]  /*3860*/  LEA R26, P4, R29, R36, 0x1 ;  /* 0x000000241d1a7211 */ /* 0x000fc400078808ff */
[----:B------:R-:W-:Y:S01]  /*3870*/  FSETP.NEU.AND P3, PT, R28, RZ, PT ;  /* 0x000000ff1c00720b */ /* 0x000fe20003f6d000 */
[----:B------:R-:W-:Y:S01]  /*3880*/  STG.E.U16 desc[UR10][R20.64], R55 ;  /* 0x0000003714007986 */ /* 0x000fe2000c10150a */
[----:B------:R-:W-:Y:S02]  /*3890*/  LEA.HI.X.SX32 R23, R7, R42, 0x1, P6 ;  /* 0x0000002a07177211 */ /* 0x000fe400030f0eff */
[----:B------:R-:W-:Y:S02]  /*38a0*/  LEA R28, P6, R31, R36, 0x1 ;  /* 0x000000241f1c7211 */ /* 0x000fe400078c08ff */
[----:B------:R-:W-:Y:S01]  /*38b0*/  LEA.HI.X.SX32 R25, R27, R42, 0x1, P5 ;  /* 0x0000002a1b197211 */ /* 0x000fe200028f0eff */
[----:B------:R-:W-:Y:S01]  /*38c0*/  STG.E.U16 desc[UR10][R22.64], R57 ;  /* 0x0000003916007986 */ /* 0x000fe2000c10150a */
[----:B------:R-:W-:Y:S02]  /*38d0*/  FSETP.NEU.AND P2, PT, R30, RZ, PT ;  /* 0x000000ff1e00720b */ /* 0x000fe40003f4d000 */
[----:B------:R-:W-:-:S02]  /*38e0*/  LEA R6, P5, R33, R36, 0x1 ;  /* 0x0000002421067211 */ /* 0x000fc400078a08ff */
[----:B------:R-:W-:Y:S02]  /*38f0*/  LEA.HI.X.SX32 R27, R29, R42, 0x1, P4 ;  /* 0x0000002a1d1b7211 */ /* 0x000fe400020f0eff */
[----:B------:R-:W-:Y:S02]  /*3900*/  LEA R30, P4, R35, R36, 0x1 ;  /* 0x00000024231e7211 */ /* 0x000fe400078808ff */
[----:B------:R-:W-:Y:S02]  /*3910*/  LEA R40, R40, R39, 0x3 ;  /* 0x0000002728287211 */ /* 0x000fe400078e18ff */
[----:B------:R-:W-:Y:S02]  /*3920*/  FSETP.NEU.AND P0, PT, R32, RZ, PT ;  /* 0x000000ff2000720b */ /* 0x000fe40003f0d000 */
[----:B------:R-:W-:Y:S02]  /*3930*/  LEA.HI.X.SX32 R29, R31, R42, 0x1, P6 ;  /* 0x0000002a1f1d7211 */ /* 0x000fe400030f0eff */
[----:B------:R-:W-:-:S02]  /*3940*/  PRMT R5, R43, 0x7632, R5 ;  /* 0x000076322b057816 */ /* 0x000fc40000000005 */
[----:B------:R-:W-:Y:S02]  /*3950*/  LEA R32, P6, R37, R36, 0x1 ;  /* 0x0000002425207211 */ /* 0x000fe400078c08ff */
[----:B------:R-:W-:Y:S01]  /*3960*/  LEA.HI.X.SX32 R7, R33, R42, 0x1, P5 ;  /* 0x0000002a21077211 */ /* 0x000fe200028f0eff */
[----:B------:R5:W-:Y:S01]  /*3970*/  STG.E.U16 desc[UR10][R24.64], R5 ;  /* 0x0000000518007986 */ /* 0x000be2000c10150a */
[----:B-1----:R-:W-:Y:S02]  /*3980*/  PRMT R13, R45, 0x7632, R13 ;  /* 0x000076322d0d7816 */ /* 0x002fe4000000000d */
[----:B------:R-:W-:Y:S02]  /*3990*/  LEA R34, P5, R39, R36, 0x1 ;  /* 0x0000002427227211 */ /* 0x000fe400078a08ff */
[----:B------:R-:W-:Y:S01]  /*39a0*/  LEA.HI.X.SX32 R31, R35, R42, 0x1, P4 ;  /* 0x0000002a231f7211 */ /* 0x000fe200020f0eff */
[----:B------:R-:W-:Y:S01]  /*39b0*/  STG.E.U16 desc[UR10][R26.64], R13 ;  /* 0x0000000d1a007986 */ /* 0x000fe2000c10150a */
[----:B--2---:R-:W-:-:S02]  /*39c0*/  PRMT R15, R47, 0x7632, R15 ;  /* 0x000076322f0f7816 */ /* 0x004fc4000000000f */
[----:B------:R-:W-:Y:S02]  /*39d0*/  LEA R36, P4, R40, R36, 0x1 ;  /* 0x0000002428247211 */ /* 0x000fe400078808ff */
[----:B------:R-:W-:Y:S01]  /*39e0*/  PRMT R12, R49, 0x7632, R12 ;  /* 0x00007632310c7816 */ /* 0x000fe2000000000c */
[----:B------:R-:W-:Y:S01]  /*39f0*/  STG.E.U16 desc[UR10][R28.64], R15 ;  /* 0x0000000f1c007986 */ /* 0x000fe2000c10150a */
[----:B---3--:R-:W-:Y:S02]  /*3a00*/  PRMT R51, R51, 0x7632, R51 ;  /* 0x0000763233337816 */ /* 0x008fe40000000033 */
[-C--:B------:R-:W-:Y:S01]  /*3a10*/  LEA.HI.X.SX32 R33, R37, R42.reuse, 0x1, P6 ;  /* 0x0000002a25217211 */ /* 0x080fe200030f0eff */
[----:B------:R1:W-:Y:S01]  /*3a20*/  STG.E.U16 desc[UR10][R6.64], R12 ;  /* 0x0000000c06007986 */ /* 0x0003e2000c10150a */
[----:B------:R-:W-:Y:S02]  /*3a30*/  PRMT R16, R53, 0x7632, R16 ;  /* 0x0000763235107816 */ /* 0x000fe40000000010 */
[----:B------:R-:W-:Y:S01]  /*3a40*/  LEA.HI.X.SX32 R35, R39, R42, 0x1, P5 ;  /* 0x0000002a27237211 */ /* 0x000fe200028f0eff */
[----:B------:R2:W-:Y:S01]  /*3a50*/  STG.E.U16 desc[UR10][R30.64], R51 ;  /* 0x000000331e007986 */ /* 0x0005e2000c10150a */
[----:B------:R-:W-:-:S02]  /*3a60*/  PRMT R17, R55, 0x7632, R17 ;  /* 0x0000763237117816 */ /* 0x000fc40000000011 */
[----:B------:R-:W-:Y:S01]  /*3a70*/  LEA.HI.X.SX32 R37, R40, R42, 0x1, P4 ;  /* 0x0000002a28257211 */ /* 0x000fe200020f0eff */
[----:B------:R2:W-:Y:S01]  /*3a80*/  STG.E.U16 desc[UR10][R32.64], R16 ;  /* 0x0000001020007986 */ /* 0x0005e2000c10150a */
[----:B----4-:R-:W-:Y:S02]  /*3a90*/  PRMT R18, R57, 0x7632, R18 ;  /* 0x0000763239127816 */ /* 0x010fe40000000012 */
[----:B------:R-:W-:Y:S01]  /*3aa0*/  FSETP.NEU.AND P6, PT, R59, RZ, PT ;  /* 0x000000ff3b00720b */ /* 0x000fe20003fcd000 */
[----:B------:R2:W-:Y:S01]  /*3ab0*/  STG.E.U16 desc[UR10][R34.64], R17 ;  /* 0x0000001122007986 */ /* 0x0005e2000c10150a */
[----:B------:R-:W-:Y:S02]  /*3ac0*/  FSEL R4, R0, -INF , P3 ;  /* 0xff80000000047808 */ /* 0x000fe40001800000 */
[----:B------:R-:W-:Y:S01]  /*3ad0*/  FSEL R0, R3, -INF , P2 ;  /* 0xff80000003007808 */ /* 0x000fe20001000000 */
[----:B------:R2:W-:Y:S01]  /*3ae0*/  STG.E.U16 desc[UR10][R36.64], R18 ;  /* 0x0000001224007986 */ /* 0x0005e2000c10150a */
[----:B------:R-:W-:Y:S01]  /*3af0*/  FSEL R11, R11, -INF , P0 ;  /* 0xff8000000b0b7808 */ /* 0x000fe20000000000 */
[----:B------:R-:W-:Y:S01]  /*3b00*/  FFMA R4, R4, 0.69314718246459960938, R113 ;  /* 0x3f31721804047823 */ /* 0x000fe20000000071 */
[----:B------:R-:W-:Y:S01]  /*3b10*/  FSEL R3, R38, -INF , P6 ;  /* 0xff80000026037808 */ /* 0x000fe20003000000 */
[----:B-----5:R-:W-:Y:S01]  /*3b20*/  FFMA R5, R0, 0.69314718246459960938, R115 ;  /* 0x3f31721800057823 */ /* 0x020fe20000000073 */
[----:B------:R-:W-:Y:S01]  /*3b30*/  LEA R10, R10, UR6, 0x2 ;  /* 0x000000060a0a7c11 */ /* 0x000fe2000f8e10ff */
[----:B-1----:R-:W-:Y:S01]  /*3b40*/  FFMA R6, R11, 0.69314718246459960938, R112 ;  /* 0x3f3172180b067823 */ /* 0x002fe20000000070 */
[----:B------:R-:W-:-:S04]  /*3b50*/  IMAD.HI R0, R2, 0x4, RZ ;  /* 0x0000000402007827 */ /* 0x000fc800078e02ff */
[----:B------:R-:W-:Y:S01]  /*3b60*/  FFMA R7, R3, 0.69314718246459960938, R114 ;  /* 0x3f31721803077823 */ /* 0x000fe20000000072 */
[----:B------:R-:W-:Y:S01]  /*3b70*/  BAR.SYNC.DEFER_BLOCKING 0x0 ;  /* 0x0000000000007b1d */ /* 0x000fe20000010000 */
[----:B------:R-:W-:-:S05]  /*3b80*/  IMAD.SHL.U32 R3, R2, 0x4, RZ ;  /* 0x0000000402037824 */ /* 0x000fca00078e00ff */
[----:B0-----:R-:W-:-:S04]  /*3b90*/  IADD3 R2, P0, P2, R3, UR7, R8 ;  /* 0x0000000703027c10 */ /* 0x001fc8000fa1e008 */
[----:B------:R-:W-:Y:S01]  /*3ba0*/  IADD3.X R3, R0, UR5, R9, P0, P2 ;  /* 0x0000000500037c10 */ /* 0x000fe200087e4409 */
[----:B------:R2:W-:Y:S01]  /*3bb0*/  STS.128 [R10], R4 ;  /* 0x000000040a007388 */ /* 0x0005e20000000c00 */
[----:B------:R-:W-:Y:S06]  /*3bc0*/  BAR.SYNC.DEFER_BLOCKING 0x0 ;  /* 0x0000000000007b1d */ /* 0x000fec0000010000 */
[----:B------:R-:W-:Y:S05]  /*3bd0*/  @P1 EXIT ;  /* 0x000000000000194d */ /* 0x000fea0003800000 */
[----:B------:R-:W0:Y:S04]  /*3be0*/  LDS R41, [R41] ;  /* 0x0000000029297984 */ /* 0x000e280000000800 */
[----:B0-----:R-:W-:Y:S01]  /*3bf0*/  STG.E desc[UR10][R2.64], R41 ;  /* 0x0000002902007986 */ /* 0x001fe2000c10190a */
[----:B------:R-:W-:Y:S05]  /*3c00*/  EXIT ;  /* 0x000000000000794d */ /* 0x000fea0003800000 */
.L_x_2:
[----:B------:R-:W-:-:S00]  /*3c10*/  BRA `(.L_x_2) ;  /* 0xfffffffc00fc7947 */ /* 0x000fc0000383ffff */
[----:B------:R-:W-:-:S00]  /*3c20*/  NOP ;  /* 0x0000000000007918 */ /* 0x000fc00000000000 */
        /* <DEDUP_REMOVED lines=13> */
.L_x_3:


//--------------------- .nv.global.init           --------------------------
	.section	.nv.global.init,"aw",@progbits
.nv.global.init:
	.type		_$_str,@object
	.size		_$_str,(.L_0 - _$_str)
_$_str:
        /*0000*/ 	.byte	0x5f, 0x5f, 0x43, 0x55, 0x44, 0x41, 0x5f, 0x46, 0x54, 0x5a, 0x00
.L_0:


//--------------------- .nv.shared.attn_fwd       --------------------------
	.section	.nv.shared.attn_fwd,"aw",@nobits
	.sectionflags	@""
	.align	16
	.zero		1024


//--------------------- .nv.shared.reserved.0     --------------------------
	.section	.nv.shared.reserved.0,"aw",@nobits
	.weak		__nv_reservedSMEM_offset_0_alias
	.size		__nv_reservedSMEM_offset_0_alias, 0, 0
	.other		__nv_reservedSMEM_offset_0_alias,@"STO_CUDA_RESERVED_SHARED STV_DEFAULT"
__nv_reservedSMEM_offset_0_alias:
	.zero		0


//--------------------- .nv.constant0.attn_fwd    --------------------------
	.section	.nv.constant0.attn_fwd,"a",@progbits
	.sectionflags	@""
	.align	4
.nv.constant0.attn_fwd:
	.zero		664


//--------------------- SYMBOLS --------------------------

	.type		.nv.reservedSmem.offset0,@object
	.size		.nv.reservedSmem.offset0,0x4
